//
// Generated by NVIDIA NVVM Compiler
//
// Compiler Build ID: CL-36424714
// Cuda compilation tools, release 13.0, V13.0.88
// Based on NVVM 20.0.0
//

.version 9.0
.target sm_100
.address_size 64

	// .globl	_Z16d_MatMul_simple1PKfPfS0_
// _ZZ16d_MatMul_simple2PKfPfS0_E8neuron_i has been demoted
// _ZZ16d_MatMul_simple3PKfPfS0_E7synapse has been demoted
// _ZZ16d_MatMul_simple3PKfPfS0_E6neuron has been demoted

.visible .entry _Z16d_MatMul_simple1PKfPfS0_(
	.param .u64 .ptr .align 1 _Z16d_MatMul_simple1PKfPfS0__param_0,
	.param .u64 .ptr .align 1 _Z16d_MatMul_simple1PKfPfS0__param_1,
	.param .u64 .ptr .align 1 _Z16d_MatMul_simple1PKfPfS0__param_2
)
.maxntid 1024
.minnctapersm 2
{
	.reg .pred 	%p<5>;
	.reg .b32 	%r<20>;
	.reg .b32 	%f<1540>;
	.reg .b64 	%rd<13>;

	ld.param.u64 	%rd3, [_Z16d_MatMul_simple1PKfPfS0__param_0];
	ld.param.u64 	%rd4, [_Z16d_MatMul_simple1PKfPfS0__param_1];
	ld.param.u64 	%rd5, [_Z16d_MatMul_simple1PKfPfS0__param_2];
	mov.u32 	%r6, %ctaid.x;
	mov.u32 	%r7, %ntid.x;
	mov.u32 	%r8, %tid.x;
	mad.lo.s32 	%r1, %r6, %r7, %r8;
	mov.u32 	%r9, %ctaid.y;
	mov.u32 	%r10, %ntid.y;
	mov.u32 	%r11, %tid.y;
	mad.lo.s32 	%r12, %r9, %r10, %r11;
	setp.gt.s32 	%p1, %r1, 4095;
	setp.gt.u32 	%p2, %r12, 15;
	or.pred  	%p3, %p1, %p2;
	@%p3 bra 	$L__BB0_4;
	mul.lo.s32 	%r3, %r12, 25088;
	cvta.to.global.u64 	%rd1, %rd3;
	cvta.to.global.u64 	%rd2, %rd5;
	mov.f32 	%f1539, 0f00000000;
	mov.b32 	%r19, 0;
$L__BB0_2:
	.pragma "nounroll";
	add.s32 	%r14, %r19, %r3;
	mul.wide.u32 	%rd6, %r14, 4;
	add.s64 	%rd7, %rd1, %rd6;
	ld.global.f32 	%f4, [%rd7];
	shl.b32 	%r15, %r19, 12;
	add.s32 	%r16, %r15, %r1;
	mul.wide.s32 	%rd8, %r16, 4;
	add.s64 	%rd9, %rd2, %rd8;
	ld.global.f32 	%f5, [%rd9];
	fma.rn.f32 	%f6, %f4, %f5, %f1539;
	ld.global.f32 	%f7, [%rd7+4];
	ld.global.f32 	%f8, [%rd9+16384];
	fma.rn.f32 	%f9, %f7, %f8, %f6;
	ld.global.f32 	%f10, [%rd7+8];
	ld.global.f32 	%f11, [%rd9+32768];
	fma.rn.f32 	%f12, %f10, %f11, %f9;
	ld.global.f32 	%f13, [%rd7+12];
	ld.global.f32 	%f14, [%rd9+49152];
	fma.rn.f32 	%f15, %f13, %f14, %f12;
	ld.global.f32 	%f16, [%rd7+16];
	ld.global.f32 	%f17, [%rd9+65536];
	fma.rn.f32 	%f18, %f16, %f17, %f15;
	ld.global.f32 	%f19, [%rd7+20];
	ld.global.f32 	%f20, [%rd9+81920];
	fma.rn.f32 	%f21, %f19, %f20, %f18;
	ld.global.f32 	%f22, [%rd7+24];
	ld.global.f32 	%f23, [%rd9+98304];
	fma.rn.f32 	%f24, %f22, %f23, %f21;
	ld.global.f32 	%f25, [%rd7+28];
	ld.global.f32 	%f26, [%rd9+114688];
	fma.rn.f32 	%f27, %f25, %f26, %f24;
	ld.global.f32 	%f28, [%rd7+32];
	ld.global.f32 	%f29, [%rd9+131072];
	fma.rn.f32 	%f30, %f28, %f29, %f27;
	ld.global.f32 	%f31, [%rd7+36];
	ld.global.f32 	%f32, [%rd9+147456];
	fma.rn.f32 	%f33, %f31, %f32, %f30;
	ld.global.f32 	%f34, [%rd7+40];
	ld.global.f32 	%f35, [%rd9+163840];
	fma.rn.f32 	%f36, %f34, %f35, %f33;
	ld.global.f32 	%f37, [%rd7+44];
	ld.global.f32 	%f38, [%rd9+180224];
	fma.rn.f32 	%f39, %f37, %f38, %f36;
	ld.global.f32 	%f40, [%rd7+48];
	ld.global.f32 	%f41, [%rd9+196608];
	fma.rn.f32 	%f42, %f40, %f41, %f39;
	ld.global.f32 	%f43, [%rd7+52];
	ld.global.f32 	%f44, [%rd9+212992];
	fma.rn.f32 	%f45, %f43, %f44, %f42;
	ld.global.f32 	%f46, [%rd7+56];
	ld.global.f32 	%f47, [%rd9+229376];
	fma.rn.f32 	%f48, %f46, %f47, %f45;
	ld.global.f32 	%f49, [%rd7+60];
	ld.global.f32 	%f50, [%rd9+245760];
	fma.rn.f32 	%f51, %f49, %f50, %f48;
	ld.global.f32 	%f52, [%rd7+64];
	ld.global.f32 	%f53, [%rd9+262144];
	fma.rn.f32 	%f54, %f52, %f53, %f51;
	ld.global.f32 	%f55, [%rd7+68];
	ld.global.f32 	%f56, [%rd9+278528];
	fma.rn.f32 	%f57, %f55, %f56, %f54;
	ld.global.f32 	%f58, [%rd7+72];
	ld.global.f32 	%f59, [%rd9+294912];
	fma.rn.f32 	%f60, %f58, %f59, %f57;
	ld.global.f32 	%f61, [%rd7+76];
	ld.global.f32 	%f62, [%rd9+311296];
	fma.rn.f32 	%f63, %f61, %f62, %f60;
	ld.global.f32 	%f64, [%rd7+80];
	ld.global.f32 	%f65, [%rd9+327680];
	fma.rn.f32 	%f66, %f64, %f65, %f63;
	ld.global.f32 	%f67, [%rd7+84];
	ld.global.f32 	%f68, [%rd9+344064];
	fma.rn.f32 	%f69, %f67, %f68, %f66;
	ld.global.f32 	%f70, [%rd7+88];
	ld.global.f32 	%f71, [%rd9+360448];
	fma.rn.f32 	%f72, %f70, %f71, %f69;
	ld.global.f32 	%f73, [%rd7+92];
	ld.global.f32 	%f74, [%rd9+376832];
	fma.rn.f32 	%f75, %f73, %f74, %f72;
	ld.global.f32 	%f76, [%rd7+96];
	ld.global.f32 	%f77, [%rd9+393216];
	fma.rn.f32 	%f78, %f76, %f77, %f75;
	ld.global.f32 	%f79, [%rd7+100];
	ld.global.f32 	%f80, [%rd9+409600];
	fma.rn.f32 	%f81, %f79, %f80, %f78;
	ld.global.f32 	%f82, [%rd7+104];
	ld.global.f32 	%f83, [%rd9+425984];
	fma.rn.f32 	%f84, %f82, %f83, %f81;
	ld.global.f32 	%f85, [%rd7+108];
	ld.global.f32 	%f86, [%rd9+442368];
	fma.rn.f32 	%f87, %f85, %f86, %f84;
	ld.global.f32 	%f88, [%rd7+112];
	ld.global.f32 	%f89, [%rd9+458752];
	fma.rn.f32 	%f90, %f88, %f89, %f87;
	ld.global.f32 	%f91, [%rd7+116];
	ld.global.f32 	%f92, [%rd9+475136];
	fma.rn.f32 	%f93, %f91, %f92, %f90;
	ld.global.f32 	%f94, [%rd7+120];
	ld.global.f32 	%f95, [%rd9+491520];
	fma.rn.f32 	%f96, %f94, %f95, %f93;
	ld.global.f32 	%f97, [%rd7+124];
	ld.global.f32 	%f98, [%rd9+507904];
	fma.rn.f32 	%f99, %f97, %f98, %f96;
	ld.global.f32 	%f100, [%rd7+128];
	ld.global.f32 	%f101, [%rd9+524288];
	fma.rn.f32 	%f102, %f100, %f101, %f99;
	ld.global.f32 	%f103, [%rd7+132];
	ld.global.f32 	%f104, [%rd9+540672];
	fma.rn.f32 	%f105, %f103, %f104, %f102;
	ld.global.f32 	%f106, [%rd7+136];
	ld.global.f32 	%f107, [%rd9+557056];
	fma.rn.f32 	%f108, %f106, %f107, %f105;
	ld.global.f32 	%f109, [%rd7+140];
	ld.global.f32 	%f110, [%rd9+573440];
	fma.rn.f32 	%f111, %f109, %f110, %f108;
	ld.global.f32 	%f112, [%rd7+144];
	ld.global.f32 	%f113, [%rd9+589824];
	fma.rn.f32 	%f114, %f112, %f113, %f111;
	ld.global.f32 	%f115, [%rd7+148];
	ld.global.f32 	%f116, [%rd9+606208];
	fma.rn.f32 	%f117, %f115, %f116, %f114;
	ld.global.f32 	%f118, [%rd7+152];
	ld.global.f32 	%f119, [%rd9+622592];
	fma.rn.f32 	%f120, %f118, %f119, %f117;
	ld.global.f32 	%f121, [%rd7+156];
	ld.global.f32 	%f122, [%rd9+638976];
	fma.rn.f32 	%f123, %f121, %f122, %f120;
	ld.global.f32 	%f124, [%rd7+160];
	ld.global.f32 	%f125, [%rd9+655360];
	fma.rn.f32 	%f126, %f124, %f125, %f123;
	ld.global.f32 	%f127, [%rd7+164];
	ld.global.f32 	%f128, [%rd9+671744];
	fma.rn.f32 	%f129, %f127, %f128, %f126;
	ld.global.f32 	%f130, [%rd7+168];
	ld.global.f32 	%f131, [%rd9+688128];
	fma.rn.f32 	%f132, %f130, %f131, %f129;
	ld.global.f32 	%f133, [%rd7+172];
	ld.global.f32 	%f134, [%rd9+704512];
	fma.rn.f32 	%f135, %f133, %f134, %f132;
	ld.global.f32 	%f136, [%rd7+176];
	ld.global.f32 	%f137, [%rd9+720896];
	fma.rn.f32 	%f138, %f136, %f137, %f135;
	ld.global.f32 	%f139, [%rd7+180];
	ld.global.f32 	%f140, [%rd9+737280];
	fma.rn.f32 	%f141, %f139, %f140, %f138;
	ld.global.f32 	%f142, [%rd7+184];
	ld.global.f32 	%f143, [%rd9+753664];
	fma.rn.f32 	%f144, %f142, %f143, %f141;
	ld.global.f32 	%f145, [%rd7+188];
	ld.global.f32 	%f146, [%rd9+770048];
	fma.rn.f32 	%f147, %f145, %f146, %f144;
	ld.global.f32 	%f148, [%rd7+192];
	ld.global.f32 	%f149, [%rd9+786432];
	fma.rn.f32 	%f150, %f148, %f149, %f147;
	ld.global.f32 	%f151, [%rd7+196];
	ld.global.f32 	%f152, [%rd9+802816];
	fma.rn.f32 	%f153, %f151, %f152, %f150;
	ld.global.f32 	%f154, [%rd7+200];
	ld.global.f32 	%f155, [%rd9+819200];
	fma.rn.f32 	%f156, %f154, %f155, %f153;
	ld.global.f32 	%f157, [%rd7+204];
	ld.global.f32 	%f158, [%rd9+835584];
	fma.rn.f32 	%f159, %f157, %f158, %f156;
	ld.global.f32 	%f160, [%rd7+208];
	ld.global.f32 	%f161, [%rd9+851968];
	fma.rn.f32 	%f162, %f160, %f161, %f159;
	ld.global.f32 	%f163, [%rd7+212];
	ld.global.f32 	%f164, [%rd9+868352];
	fma.rn.f32 	%f165, %f163, %f164, %f162;
	ld.global.f32 	%f166, [%rd7+216];
	ld.global.f32 	%f167, [%rd9+884736];
	fma.rn.f32 	%f168, %f166, %f167, %f165;
	ld.global.f32 	%f169, [%rd7+220];
	ld.global.f32 	%f170, [%rd9+901120];
	fma.rn.f32 	%f171, %f169, %f170, %f168;
	ld.global.f32 	%f172, [%rd7+224];
	ld.global.f32 	%f173, [%rd9+917504];
	fma.rn.f32 	%f174, %f172, %f173, %f171;
	ld.global.f32 	%f175, [%rd7+228];
	ld.global.f32 	%f176, [%rd9+933888];
	fma.rn.f32 	%f177, %f175, %f176, %f174;
	ld.global.f32 	%f178, [%rd7+232];
	ld.global.f32 	%f179, [%rd9+950272];
	fma.rn.f32 	%f180, %f178, %f179, %f177;
	ld.global.f32 	%f181, [%rd7+236];
	ld.global.f32 	%f182, [%rd9+966656];
	fma.rn.f32 	%f183, %f181, %f182, %f180;
	ld.global.f32 	%f184, [%rd7+240];
	ld.global.f32 	%f185, [%rd9+983040];
	fma.rn.f32 	%f186, %f184, %f185, %f183;
	ld.global.f32 	%f187, [%rd7+244];
	ld.global.f32 	%f188, [%rd9+999424];
	fma.rn.f32 	%f189, %f187, %f188, %f186;
	ld.global.f32 	%f190, [%rd7+248];
	ld.global.f32 	%f191, [%rd9+1015808];
	fma.rn.f32 	%f192, %f190, %f191, %f189;
	ld.global.f32 	%f193, [%rd7+252];
	ld.global.f32 	%f194, [%rd9+1032192];
	fma.rn.f32 	%f195, %f193, %f194, %f192;
	ld.global.f32 	%f196, [%rd7+256];
	ld.global.f32 	%f197, [%rd9+1048576];
	fma.rn.f32 	%f198, %f196, %f197, %f195;
	ld.global.f32 	%f199, [%rd7+260];
	ld.global.f32 	%f200, [%rd9+1064960];
	fma.rn.f32 	%f201, %f199, %f200, %f198;
	ld.global.f32 	%f202, [%rd7+264];
	ld.global.f32 	%f203, [%rd9+1081344];
	fma.rn.f32 	%f204, %f202, %f203, %f201;
	ld.global.f32 	%f205, [%rd7+268];
	ld.global.f32 	%f206, [%rd9+1097728];
	fma.rn.f32 	%f207, %f205, %f206, %f204;
	ld.global.f32 	%f208, [%rd7+272];
	ld.global.f32 	%f209, [%rd9+1114112];
	fma.rn.f32 	%f210, %f208, %f209, %f207;
	ld.global.f32 	%f211, [%rd7+276];
	ld.global.f32 	%f212, [%rd9+1130496];
	fma.rn.f32 	%f213, %f211, %f212, %f210;
	ld.global.f32 	%f214, [%rd7+280];
	ld.global.f32 	%f215, [%rd9+1146880];
	fma.rn.f32 	%f216, %f214, %f215, %f213;
	ld.global.f32 	%f217, [%rd7+284];
	ld.global.f32 	%f218, [%rd9+1163264];
	fma.rn.f32 	%f219, %f217, %f218, %f216;
	ld.global.f32 	%f220, [%rd7+288];
	ld.global.f32 	%f221, [%rd9+1179648];
	fma.rn.f32 	%f222, %f220, %f221, %f219;
	ld.global.f32 	%f223, [%rd7+292];
	ld.global.f32 	%f224, [%rd9+1196032];
	fma.rn.f32 	%f225, %f223, %f224, %f222;
	ld.global.f32 	%f226, [%rd7+296];
	ld.global.f32 	%f227, [%rd9+1212416];
	fma.rn.f32 	%f228, %f226, %f227, %f225;
	ld.global.f32 	%f229, [%rd7+300];
	ld.global.f32 	%f230, [%rd9+1228800];
	fma.rn.f32 	%f231, %f229, %f230, %f228;
	ld.global.f32 	%f232, [%rd7+304];
	ld.global.f32 	%f233, [%rd9+1245184];
	fma.rn.f32 	%f234, %f232, %f233, %f231;
	ld.global.f32 	%f235, [%rd7+308];
	ld.global.f32 	%f236, [%rd9+1261568];
	fma.rn.f32 	%f237, %f235, %f236, %f234;
	ld.global.f32 	%f238, [%rd7+312];
	ld.global.f32 	%f239, [%rd9+1277952];
	fma.rn.f32 	%f240, %f238, %f239, %f237;
	ld.global.f32 	%f241, [%rd7+316];
	ld.global.f32 	%f242, [%rd9+1294336];
	fma.rn.f32 	%f243, %f241, %f242, %f240;
	ld.global.f32 	%f244, [%rd7+320];
	ld.global.f32 	%f245, [%rd9+1310720];
	fma.rn.f32 	%f246, %f244, %f245, %f243;
	ld.global.f32 	%f247, [%rd7+324];
	ld.global.f32 	%f248, [%rd9+1327104];
	fma.rn.f32 	%f249, %f247, %f248, %f246;
	ld.global.f32 	%f250, [%rd7+328];
	ld.global.f32 	%f251, [%rd9+1343488];
	fma.rn.f32 	%f252, %f250, %f251, %f249;
	ld.global.f32 	%f253, [%rd7+332];
	ld.global.f32 	%f254, [%rd9+1359872];
	fma.rn.f32 	%f255, %f253, %f254, %f252;
	ld.global.f32 	%f256, [%rd7+336];
	ld.global.f32 	%f257, [%rd9+1376256];
	fma.rn.f32 	%f258, %f256, %f257, %f255;
	ld.global.f32 	%f259, [%rd7+340];
	ld.global.f32 	%f260, [%rd9+1392640];
	fma.rn.f32 	%f261, %f259, %f260, %f258;
	ld.global.f32 	%f262, [%rd7+344];
	ld.global.f32 	%f263, [%rd9+1409024];
	fma.rn.f32 	%f264, %f262, %f263, %f261;
	ld.global.f32 	%f265, [%rd7+348];
	ld.global.f32 	%f266, [%rd9+1425408];
	fma.rn.f32 	%f267, %f265, %f266, %f264;
	ld.global.f32 	%f268, [%rd7+352];
	ld.global.f32 	%f269, [%rd9+1441792];
	fma.rn.f32 	%f270, %f268, %f269, %f267;
	ld.global.f32 	%f271, [%rd7+356];
	ld.global.f32 	%f272, [%rd9+1458176];
	fma.rn.f32 	%f273, %f271, %f272, %f270;
	ld.global.f32 	%f274, [%rd7+360];
	ld.global.f32 	%f275, [%rd9+1474560];
	fma.rn.f32 	%f276, %f274, %f275, %f273;
	ld.global.f32 	%f277, [%rd7+364];
	ld.global.f32 	%f278, [%rd9+1490944];
	fma.rn.f32 	%f279, %f277, %f278, %f276;
	ld.global.f32 	%f280, [%rd7+368];
	ld.global.f32 	%f281, [%rd9+1507328];
	fma.rn.f32 	%f282, %f280, %f281, %f279;
	ld.global.f32 	%f283, [%rd7+372];
	ld.global.f32 	%f284, [%rd9+1523712];
	fma.rn.f32 	%f285, %f283, %f284, %f282;
	ld.global.f32 	%f286, [%rd7+376];
	ld.global.f32 	%f287, [%rd9+1540096];
	fma.rn.f32 	%f288, %f286, %f287, %f285;
	ld.global.f32 	%f289, [%rd7+380];
	ld.global.f32 	%f290, [%rd9+1556480];
	fma.rn.f32 	%f291, %f289, %f290, %f288;
	ld.global.f32 	%f292, [%rd7+384];
	ld.global.f32 	%f293, [%rd9+1572864];
	fma.rn.f32 	%f294, %f292, %f293, %f291;
	ld.global.f32 	%f295, [%rd7+388];
	ld.global.f32 	%f296, [%rd9+1589248];
	fma.rn.f32 	%f297, %f295, %f296, %f294;
	ld.global.f32 	%f298, [%rd7+392];
	ld.global.f32 	%f299, [%rd9+1605632];
	fma.rn.f32 	%f300, %f298, %f299, %f297;
	ld.global.f32 	%f301, [%rd7+396];
	ld.global.f32 	%f302, [%rd9+1622016];
	fma.rn.f32 	%f303, %f301, %f302, %f300;
	ld.global.f32 	%f304, [%rd7+400];
	ld.global.f32 	%f305, [%rd9+1638400];
	fma.rn.f32 	%f306, %f304, %f305, %f303;
	ld.global.f32 	%f307, [%rd7+404];
	ld.global.f32 	%f308, [%rd9+1654784];
	fma.rn.f32 	%f309, %f307, %f308, %f306;
	ld.global.f32 	%f310, [%rd7+408];
	ld.global.f32 	%f311, [%rd9+1671168];
	fma.rn.f32 	%f312, %f310, %f311, %f309;
	ld.global.f32 	%f313, [%rd7+412];
	ld.global.f32 	%f314, [%rd9+1687552];
	fma.rn.f32 	%f315, %f313, %f314, %f312;
	ld.global.f32 	%f316, [%rd7+416];
	ld.global.f32 	%f317, [%rd9+1703936];
	fma.rn.f32 	%f318, %f316, %f317, %f315;
	ld.global.f32 	%f319, [%rd7+420];
	ld.global.f32 	%f320, [%rd9+1720320];
	fma.rn.f32 	%f321, %f319, %f320, %f318;
	ld.global.f32 	%f322, [%rd7+424];
	ld.global.f32 	%f323, [%rd9+1736704];
	fma.rn.f32 	%f324, %f322, %f323, %f321;
	ld.global.f32 	%f325, [%rd7+428];
	ld.global.f32 	%f326, [%rd9+1753088];
	fma.rn.f32 	%f327, %f325, %f326, %f324;
	ld.global.f32 	%f328, [%rd7+432];
	ld.global.f32 	%f329, [%rd9+1769472];
	fma.rn.f32 	%f330, %f328, %f329, %f327;
	ld.global.f32 	%f331, [%rd7+436];
	ld.global.f32 	%f332, [%rd9+1785856];
	fma.rn.f32 	%f333, %f331, %f332, %f330;
	ld.global.f32 	%f334, [%rd7+440];
	ld.global.f32 	%f335, [%rd9+1802240];
	fma.rn.f32 	%f336, %f334, %f335, %f333;
	ld.global.f32 	%f337, [%rd7+444];
	ld.global.f32 	%f338, [%rd9+1818624];
	fma.rn.f32 	%f339, %f337, %f338, %f336;
	ld.global.f32 	%f340, [%rd7+448];
	ld.global.f32 	%f341, [%rd9+1835008];
	fma.rn.f32 	%f342, %f340, %f341, %f339;
	ld.global.f32 	%f343, [%rd7+452];
	ld.global.f32 	%f344, [%rd9+1851392];
	fma.rn.f32 	%f345, %f343, %f344, %f342;
	ld.global.f32 	%f346, [%rd7+456];
	ld.global.f32 	%f347, [%rd9+1867776];
	fma.rn.f32 	%f348, %f346, %f347, %f345;
	ld.global.f32 	%f349, [%rd7+460];
	ld.global.f32 	%f350, [%rd9+1884160];
	fma.rn.f32 	%f351, %f349, %f350, %f348;
	ld.global.f32 	%f352, [%rd7+464];
	ld.global.f32 	%f353, [%rd9+1900544];
	fma.rn.f32 	%f354, %f352, %f353, %f351;
	ld.global.f32 	%f355, [%rd7+468];
	ld.global.f32 	%f356, [%rd9+1916928];
	fma.rn.f32 	%f357, %f355, %f356, %f354;
	ld.global.f32 	%f358, [%rd7+472];
	ld.global.f32 	%f359, [%rd9+1933312];
	fma.rn.f32 	%f360, %f358, %f359, %f357;
	ld.global.f32 	%f361, [%rd7+476];
	ld.global.f32 	%f362, [%rd9+1949696];
	fma.rn.f32 	%f363, %f361, %f362, %f360;
	ld.global.f32 	%f364, [%rd7+480];
	ld.global.f32 	%f365, [%rd9+1966080];
	fma.rn.f32 	%f366, %f364, %f365, %f363;
	ld.global.f32 	%f367, [%rd7+484];
	ld.global.f32 	%f368, [%rd9+1982464];
	fma.rn.f32 	%f369, %f367, %f368, %f366;
	ld.global.f32 	%f370, [%rd7+488];
	ld.global.f32 	%f371, [%rd9+1998848];
	fma.rn.f32 	%f372, %f370, %f371, %f369;
	ld.global.f32 	%f373, [%rd7+492];
	ld.global.f32 	%f374, [%rd9+2015232];
	fma.rn.f32 	%f375, %f373, %f374, %f372;
	ld.global.f32 	%f376, [%rd7+496];
	ld.global.f32 	%f377, [%rd9+2031616];
	fma.rn.f32 	%f378, %f376, %f377, %f375;
	ld.global.f32 	%f379, [%rd7+500];
	ld.global.f32 	%f380, [%rd9+2048000];
	fma.rn.f32 	%f381, %f379, %f380, %f378;
	ld.global.f32 	%f382, [%rd7+504];
	ld.global.f32 	%f383, [%rd9+2064384];
	fma.rn.f32 	%f384, %f382, %f383, %f381;
	ld.global.f32 	%f385, [%rd7+508];
	ld.global.f32 	%f386, [%rd9+2080768];
	fma.rn.f32 	%f387, %f385, %f386, %f384;
	ld.global.f32 	%f388, [%rd7+512];
	ld.global.f32 	%f389, [%rd9+2097152];
	fma.rn.f32 	%f390, %f388, %f389, %f387;
	ld.global.f32 	%f391, [%rd7+516];
	ld.global.f32 	%f392, [%rd9+2113536];
	fma.rn.f32 	%f393, %f391, %f392, %f390;
	ld.global.f32 	%f394, [%rd7+520];
	ld.global.f32 	%f395, [%rd9+2129920];
	fma.rn.f32 	%f396, %f394, %f395, %f393;
	ld.global.f32 	%f397, [%rd7+524];
	ld.global.f32 	%f398, [%rd9+2146304];
	fma.rn.f32 	%f399, %f397, %f398, %f396;
	ld.global.f32 	%f400, [%rd7+528];
	ld.global.f32 	%f401, [%rd9+2162688];
	fma.rn.f32 	%f402, %f400, %f401, %f399;
	ld.global.f32 	%f403, [%rd7+532];
	ld.global.f32 	%f404, [%rd9+2179072];
	fma.rn.f32 	%f405, %f403, %f404, %f402;
	ld.global.f32 	%f406, [%rd7+536];
	ld.global.f32 	%f407, [%rd9+2195456];
	fma.rn.f32 	%f408, %f406, %f407, %f405;
	ld.global.f32 	%f409, [%rd7+540];
	ld.global.f32 	%f410, [%rd9+2211840];
	fma.rn.f32 	%f411, %f409, %f410, %f408;
	ld.global.f32 	%f412, [%rd7+544];
	ld.global.f32 	%f413, [%rd9+2228224];
	fma.rn.f32 	%f414, %f412, %f413, %f411;
	ld.global.f32 	%f415, [%rd7+548];
	ld.global.f32 	%f416, [%rd9+2244608];
	fma.rn.f32 	%f417, %f415, %f416, %f414;
	ld.global.f32 	%f418, [%rd7+552];
	ld.global.f32 	%f419, [%rd9+2260992];
	fma.rn.f32 	%f420, %f418, %f419, %f417;
	ld.global.f32 	%f421, [%rd7+556];
	ld.global.f32 	%f422, [%rd9+2277376];
	fma.rn.f32 	%f423, %f421, %f422, %f420;
	ld.global.f32 	%f424, [%rd7+560];
	ld.global.f32 	%f425, [%rd9+2293760];
	fma.rn.f32 	%f426, %f424, %f425, %f423;
	ld.global.f32 	%f427, [%rd7+564];
	ld.global.f32 	%f428, [%rd9+2310144];
	fma.rn.f32 	%f429, %f427, %f428, %f426;
	ld.global.f32 	%f430, [%rd7+568];
	ld.global.f32 	%f431, [%rd9+2326528];
	fma.rn.f32 	%f432, %f430, %f431, %f429;
	ld.global.f32 	%f433, [%rd7+572];
	ld.global.f32 	%f434, [%rd9+2342912];
	fma.rn.f32 	%f435, %f433, %f434, %f432;
	ld.global.f32 	%f436, [%rd7+576];
	ld.global.f32 	%f437, [%rd9+2359296];
	fma.rn.f32 	%f438, %f436, %f437, %f435;
	ld.global.f32 	%f439, [%rd7+580];
	ld.global.f32 	%f440, [%rd9+2375680];
	fma.rn.f32 	%f441, %f439, %f440, %f438;
	ld.global.f32 	%f442, [%rd7+584];
	ld.global.f32 	%f443, [%rd9+2392064];
	fma.rn.f32 	%f444, %f442, %f443, %f441;
	ld.global.f32 	%f445, [%rd7+588];
	ld.global.f32 	%f446, [%rd9+2408448];
	fma.rn.f32 	%f447, %f445, %f446, %f444;
	ld.global.f32 	%f448, [%rd7+592];
	ld.global.f32 	%f449, [%rd9+2424832];
	fma.rn.f32 	%f450, %f448, %f449, %f447;
	ld.global.f32 	%f451, [%rd7+596];
	ld.global.f32 	%f452, [%rd9+2441216];
	fma.rn.f32 	%f453, %f451, %f452, %f450;
	ld.global.f32 	%f454, [%rd7+600];
	ld.global.f32 	%f455, [%rd9+2457600];
	fma.rn.f32 	%f456, %f454, %f455, %f453;
	ld.global.f32 	%f457, [%rd7+604];
	ld.global.f32 	%f458, [%rd9+2473984];
	fma.rn.f32 	%f459, %f457, %f458, %f456;
	ld.global.f32 	%f460, [%rd7+608];
	ld.global.f32 	%f461, [%rd9+2490368];
	fma.rn.f32 	%f462, %f460, %f461, %f459;
	ld.global.f32 	%f463, [%rd7+612];
	ld.global.f32 	%f464, [%rd9+2506752];
	fma.rn.f32 	%f465, %f463, %f464, %f462;
	ld.global.f32 	%f466, [%rd7+616];
	ld.global.f32 	%f467, [%rd9+2523136];
	fma.rn.f32 	%f468, %f466, %f467, %f465;
	ld.global.f32 	%f469, [%rd7+620];
	ld.global.f32 	%f470, [%rd9+2539520];
	fma.rn.f32 	%f471, %f469, %f470, %f468;
	ld.global.f32 	%f472, [%rd7+624];
	ld.global.f32 	%f473, [%rd9+2555904];
	fma.rn.f32 	%f474, %f472, %f473, %f471;
	ld.global.f32 	%f475, [%rd7+628];
	ld.global.f32 	%f476, [%rd9+2572288];
	fma.rn.f32 	%f477, %f475, %f476, %f474;
	ld.global.f32 	%f478, [%rd7+632];
	ld.global.f32 	%f479, [%rd9+2588672];
	fma.rn.f32 	%f480, %f478, %f479, %f477;
	ld.global.f32 	%f481, [%rd7+636];
	ld.global.f32 	%f482, [%rd9+2605056];
	fma.rn.f32 	%f483, %f481, %f482, %f480;
	ld.global.f32 	%f484, [%rd7+640];
	ld.global.f32 	%f485, [%rd9+2621440];
	fma.rn.f32 	%f486, %f484, %f485, %f483;
	ld.global.f32 	%f487, [%rd7+644];
	ld.global.f32 	%f488, [%rd9+2637824];
	fma.rn.f32 	%f489, %f487, %f488, %f486;
	ld.global.f32 	%f490, [%rd7+648];
	ld.global.f32 	%f491, [%rd9+2654208];
	fma.rn.f32 	%f492, %f490, %f491, %f489;
	ld.global.f32 	%f493, [%rd7+652];
	ld.global.f32 	%f494, [%rd9+2670592];
	fma.rn.f32 	%f495, %f493, %f494, %f492;
	ld.global.f32 	%f496, [%rd7+656];
	ld.global.f32 	%f497, [%rd9+2686976];
	fma.rn.f32 	%f498, %f496, %f497, %f495;
	ld.global.f32 	%f499, [%rd7+660];
	ld.global.f32 	%f500, [%rd9+2703360];
	fma.rn.f32 	%f501, %f499, %f500, %f498;
	ld.global.f32 	%f502, [%rd7+664];
	ld.global.f32 	%f503, [%rd9+2719744];
	fma.rn.f32 	%f504, %f502, %f503, %f501;
	ld.global.f32 	%f505, [%rd7+668];
	ld.global.f32 	%f506, [%rd9+2736128];
	fma.rn.f32 	%f507, %f505, %f506, %f504;
	ld.global.f32 	%f508, [%rd7+672];
	ld.global.f32 	%f509, [%rd9+2752512];
	fma.rn.f32 	%f510, %f508, %f509, %f507;
	ld.global.f32 	%f511, [%rd7+676];
	ld.global.f32 	%f512, [%rd9+2768896];
	fma.rn.f32 	%f513, %f511, %f512, %f510;
	ld.global.f32 	%f514, [%rd7+680];
	ld.global.f32 	%f515, [%rd9+2785280];
	fma.rn.f32 	%f516, %f514, %f515, %f513;
	ld.global.f32 	%f517, [%rd7+684];
	ld.global.f32 	%f518, [%rd9+2801664];
	fma.rn.f32 	%f519, %f517, %f518, %f516;
	ld.global.f32 	%f520, [%rd7+688];
	ld.global.f32 	%f521, [%rd9+2818048];
	fma.rn.f32 	%f522, %f520, %f521, %f519;
	ld.global.f32 	%f523, [%rd7+692];
	ld.global.f32 	%f524, [%rd9+2834432];
	fma.rn.f32 	%f525, %f523, %f524, %f522;
	ld.global.f32 	%f526, [%rd7+696];
	ld.global.f32 	%f527, [%rd9+2850816];
	fma.rn.f32 	%f528, %f526, %f527, %f525;
	ld.global.f32 	%f529, [%rd7+700];
	ld.global.f32 	%f530, [%rd9+2867200];
	fma.rn.f32 	%f531, %f529, %f530, %f528;
	ld.global.f32 	%f532, [%rd7+704];
	ld.global.f32 	%f533, [%rd9+2883584];
	fma.rn.f32 	%f534, %f532, %f533, %f531;
	ld.global.f32 	%f535, [%rd7+708];
	ld.global.f32 	%f536, [%rd9+2899968];
	fma.rn.f32 	%f537, %f535, %f536, %f534;
	ld.global.f32 	%f538, [%rd7+712];
	ld.global.f32 	%f539, [%rd9+2916352];
	fma.rn.f32 	%f540, %f538, %f539, %f537;
	ld.global.f32 	%f541, [%rd7+716];
	ld.global.f32 	%f542, [%rd9+2932736];
	fma.rn.f32 	%f543, %f541, %f542, %f540;
	ld.global.f32 	%f544, [%rd7+720];
	ld.global.f32 	%f545, [%rd9+2949120];
	fma.rn.f32 	%f546, %f544, %f545, %f543;
	ld.global.f32 	%f547, [%rd7+724];
	ld.global.f32 	%f548, [%rd9+2965504];
	fma.rn.f32 	%f549, %f547, %f548, %f546;
	ld.global.f32 	%f550, [%rd7+728];
	ld.global.f32 	%f551, [%rd9+2981888];
	fma.rn.f32 	%f552, %f550, %f551, %f549;
	ld.global.f32 	%f553, [%rd7+732];
	ld.global.f32 	%f554, [%rd9+2998272];
	fma.rn.f32 	%f555, %f553, %f554, %f552;
	ld.global.f32 	%f556, [%rd7+736];
	ld.global.f32 	%f557, [%rd9+3014656];
	fma.rn.f32 	%f558, %f556, %f557, %f555;
	ld.global.f32 	%f559, [%rd7+740];
	ld.global.f32 	%f560, [%rd9+3031040];
	fma.rn.f32 	%f561, %f559, %f560, %f558;
	ld.global.f32 	%f562, [%rd7+744];
	ld.global.f32 	%f563, [%rd9+3047424];
	fma.rn.f32 	%f564, %f562, %f563, %f561;
	ld.global.f32 	%f565, [%rd7+748];
	ld.global.f32 	%f566, [%rd9+3063808];
	fma.rn.f32 	%f567, %f565, %f566, %f564;
	ld.global.f32 	%f568, [%rd7+752];
	ld.global.f32 	%f569, [%rd9+3080192];
	fma.rn.f32 	%f570, %f568, %f569, %f567;
	ld.global.f32 	%f571, [%rd7+756];
	ld.global.f32 	%f572, [%rd9+3096576];
	fma.rn.f32 	%f573, %f571, %f572, %f570;
	ld.global.f32 	%f574, [%rd7+760];
	ld.global.f32 	%f575, [%rd9+3112960];
	fma.rn.f32 	%f576, %f574, %f575, %f573;
	ld.global.f32 	%f577, [%rd7+764];
	ld.global.f32 	%f578, [%rd9+3129344];
	fma.rn.f32 	%f579, %f577, %f578, %f576;
	ld.global.f32 	%f580, [%rd7+768];
	ld.global.f32 	%f581, [%rd9+3145728];
	fma.rn.f32 	%f582, %f580, %f581, %f579;
	ld.global.f32 	%f583, [%rd7+772];
	ld.global.f32 	%f584, [%rd9+3162112];
	fma.rn.f32 	%f585, %f583, %f584, %f582;
	ld.global.f32 	%f586, [%rd7+776];
	ld.global.f32 	%f587, [%rd9+3178496];
	fma.rn.f32 	%f588, %f586, %f587, %f585;
	ld.global.f32 	%f589, [%rd7+780];
	ld.global.f32 	%f590, [%rd9+3194880];
	fma.rn.f32 	%f591, %f589, %f590, %f588;
	ld.global.f32 	%f592, [%rd7+784];
	ld.global.f32 	%f593, [%rd9+3211264];
	fma.rn.f32 	%f594, %f592, %f593, %f591;
	ld.global.f32 	%f595, [%rd7+788];
	ld.global.f32 	%f596, [%rd9+3227648];
	fma.rn.f32 	%f597, %f595, %f596, %f594;
	ld.global.f32 	%f598, [%rd7+792];
	ld.global.f32 	%f599, [%rd9+3244032];
	fma.rn.f32 	%f600, %f598, %f599, %f597;
	ld.global.f32 	%f601, [%rd7+796];
	ld.global.f32 	%f602, [%rd9+3260416];
	fma.rn.f32 	%f603, %f601, %f602, %f600;
	ld.global.f32 	%f604, [%rd7+800];
	ld.global.f32 	%f605, [%rd9+3276800];
	fma.rn.f32 	%f606, %f604, %f605, %f603;
	ld.global.f32 	%f607, [%rd7+804];
	ld.global.f32 	%f608, [%rd9+3293184];
	fma.rn.f32 	%f609, %f607, %f608, %f606;
	ld.global.f32 	%f610, [%rd7+808];
	ld.global.f32 	%f611, [%rd9+3309568];
	fma.rn.f32 	%f612, %f610, %f611, %f609;
	ld.global.f32 	%f613, [%rd7+812];
	ld.global.f32 	%f614, [%rd9+3325952];
	fma.rn.f32 	%f615, %f613, %f614, %f612;
	ld.global.f32 	%f616, [%rd7+816];
	ld.global.f32 	%f617, [%rd9+3342336];
	fma.rn.f32 	%f618, %f616, %f617, %f615;
	ld.global.f32 	%f619, [%rd7+820];
	ld.global.f32 	%f620, [%rd9+3358720];
	fma.rn.f32 	%f621, %f619, %f620, %f618;
	ld.global.f32 	%f622, [%rd7+824];
	ld.global.f32 	%f623, [%rd9+3375104];
	fma.rn.f32 	%f624, %f622, %f623, %f621;
	ld.global.f32 	%f625, [%rd7+828];
	ld.global.f32 	%f626, [%rd9+3391488];
	fma.rn.f32 	%f627, %f625, %f626, %f624;
	ld.global.f32 	%f628, [%rd7+832];
	ld.global.f32 	%f629, [%rd9+3407872];
	fma.rn.f32 	%f630, %f628, %f629, %f627;
	ld.global.f32 	%f631, [%rd7+836];
	ld.global.f32 	%f632, [%rd9+3424256];
	fma.rn.f32 	%f633, %f631, %f632, %f630;
	ld.global.f32 	%f634, [%rd7+840];
	ld.global.f32 	%f635, [%rd9+3440640];
	fma.rn.f32 	%f636, %f634, %f635, %f633;
	ld.global.f32 	%f637, [%rd7+844];
	ld.global.f32 	%f638, [%rd9+3457024];
	fma.rn.f32 	%f639, %f637, %f638, %f636;
	ld.global.f32 	%f640, [%rd7+848];
	ld.global.f32 	%f641, [%rd9+3473408];
	fma.rn.f32 	%f642, %f640, %f641, %f639;
	ld.global.f32 	%f643, [%rd7+852];
	ld.global.f32 	%f644, [%rd9+3489792];
	fma.rn.f32 	%f645, %f643, %f644, %f642;
	ld.global.f32 	%f646, [%rd7+856];
	ld.global.f32 	%f647, [%rd9+3506176];
	fma.rn.f32 	%f648, %f646, %f647, %f645;
	ld.global.f32 	%f649, [%rd7+860];
	ld.global.f32 	%f650, [%rd9+3522560];
	fma.rn.f32 	%f651, %f649, %f650, %f648;
	ld.global.f32 	%f652, [%rd7+864];
	ld.global.f32 	%f653, [%rd9+3538944];
	fma.rn.f32 	%f654, %f652, %f653, %f651;
	ld.global.f32 	%f655, [%rd7+868];
	ld.global.f32 	%f656, [%rd9+3555328];
	fma.rn.f32 	%f657, %f655, %f656, %f654;
	ld.global.f32 	%f658, [%rd7+872];
	ld.global.f32 	%f659, [%rd9+3571712];
	fma.rn.f32 	%f660, %f658, %f659, %f657;
	ld.global.f32 	%f661, [%rd7+876];
	ld.global.f32 	%f662, [%rd9+3588096];
	fma.rn.f32 	%f663, %f661, %f662, %f660;
	ld.global.f32 	%f664, [%rd7+880];
	ld.global.f32 	%f665, [%rd9+3604480];
	fma.rn.f32 	%f666, %f664, %f665, %f663;
	ld.global.f32 	%f667, [%rd7+884];
	ld.global.f32 	%f668, [%rd9+3620864];
	fma.rn.f32 	%f669, %f667, %f668, %f666;
	ld.global.f32 	%f670, [%rd7+888];
	ld.global.f32 	%f671, [%rd9+3637248];
	fma.rn.f32 	%f672, %f670, %f671, %f669;
	ld.global.f32 	%f673, [%rd7+892];
	ld.global.f32 	%f674, [%rd9+3653632];
	fma.rn.f32 	%f675, %f673, %f674, %f672;
	ld.global.f32 	%f676, [%rd7+896];
	ld.global.f32 	%f677, [%rd9+3670016];
	fma.rn.f32 	%f678, %f676, %f677, %f675;
	ld.global.f32 	%f679, [%rd7+900];
	ld.global.f32 	%f680, [%rd9+3686400];
	fma.rn.f32 	%f681, %f679, %f680, %f678;
	ld.global.f32 	%f682, [%rd7+904];
	ld.global.f32 	%f683, [%rd9+3702784];
	fma.rn.f32 	%f684, %f682, %f683, %f681;
	ld.global.f32 	%f685, [%rd7+908];
	ld.global.f32 	%f686, [%rd9+3719168];
	fma.rn.f32 	%f687, %f685, %f686, %f684;
	ld.global.f32 	%f688, [%rd7+912];
	ld.global.f32 	%f689, [%rd9+3735552];
	fma.rn.f32 	%f690, %f688, %f689, %f687;
	ld.global.f32 	%f691, [%rd7+916];
	ld.global.f32 	%f692, [%rd9+3751936];
	fma.rn.f32 	%f693, %f691, %f692, %f690;
	ld.global.f32 	%f694, [%rd7+920];
	ld.global.f32 	%f695, [%rd9+3768320];
	fma.rn.f32 	%f696, %f694, %f695, %f693;
	ld.global.f32 	%f697, [%rd7+924];
	ld.global.f32 	%f698, [%rd9+3784704];
	fma.rn.f32 	%f699, %f697, %f698, %f696;
	ld.global.f32 	%f700, [%rd7+928];
	ld.global.f32 	%f701, [%rd9+3801088];
	fma.rn.f32 	%f702, %f700, %f701, %f699;
	ld.global.f32 	%f703, [%rd7+932];
	ld.global.f32 	%f704, [%rd9+3817472];
	fma.rn.f32 	%f705, %f703, %f704, %f702;
	ld.global.f32 	%f706, [%rd7+936];
	ld.global.f32 	%f707, [%rd9+3833856];
	fma.rn.f32 	%f708, %f706, %f707, %f705;
	ld.global.f32 	%f709, [%rd7+940];
	ld.global.f32 	%f710, [%rd9+3850240];
	fma.rn.f32 	%f711, %f709, %f710, %f708;
	ld.global.f32 	%f712, [%rd7+944];
	ld.global.f32 	%f713, [%rd9+3866624];
	fma.rn.f32 	%f714, %f712, %f713, %f711;
	ld.global.f32 	%f715, [%rd7+948];
	ld.global.f32 	%f716, [%rd9+3883008];
	fma.rn.f32 	%f717, %f715, %f716, %f714;
	ld.global.f32 	%f718, [%rd7+952];
	ld.global.f32 	%f719, [%rd9+3899392];
	fma.rn.f32 	%f720, %f718, %f719, %f717;
	ld.global.f32 	%f721, [%rd7+956];
	ld.global.f32 	%f722, [%rd9+3915776];
	fma.rn.f32 	%f723, %f721, %f722, %f720;
	ld.global.f32 	%f724, [%rd7+960];
	ld.global.f32 	%f725, [%rd9+3932160];
	fma.rn.f32 	%f726, %f724, %f725, %f723;
	ld.global.f32 	%f727, [%rd7+964];
	ld.global.f32 	%f728, [%rd9+3948544];
	fma.rn.f32 	%f729, %f727, %f728, %f726;
	ld.global.f32 	%f730, [%rd7+968];
	ld.global.f32 	%f731, [%rd9+3964928];
	fma.rn.f32 	%f732, %f730, %f731, %f729;
	ld.global.f32 	%f733, [%rd7+972];
	ld.global.f32 	%f734, [%rd9+3981312];
	fma.rn.f32 	%f735, %f733, %f734, %f732;
	ld.global.f32 	%f736, [%rd7+976];
	ld.global.f32 	%f737, [%rd9+3997696];
	fma.rn.f32 	%f738, %f736, %f737, %f735;
	ld.global.f32 	%f739, [%rd7+980];
	ld.global.f32 	%f740, [%rd9+4014080];
	fma.rn.f32 	%f741, %f739, %f740, %f738;
	ld.global.f32 	%f742, [%rd7+984];
	ld.global.f32 	%f743, [%rd9+4030464];
	fma.rn.f32 	%f744, %f742, %f743, %f741;
	ld.global.f32 	%f745, [%rd7+988];
	ld.global.f32 	%f746, [%rd9+4046848];
	fma.rn.f32 	%f747, %f745, %f746, %f744;
	ld.global.f32 	%f748, [%rd7+992];
	ld.global.f32 	%f749, [%rd9+4063232];
	fma.rn.f32 	%f750, %f748, %f749, %f747;
	ld.global.f32 	%f751, [%rd7+996];
	ld.global.f32 	%f752, [%rd9+4079616];
	fma.rn.f32 	%f753, %f751, %f752, %f750;
	ld.global.f32 	%f754, [%rd7+1000];
	ld.global.f32 	%f755, [%rd9+4096000];
	fma.rn.f32 	%f756, %f754, %f755, %f753;
	ld.global.f32 	%f757, [%rd7+1004];
	ld.global.f32 	%f758, [%rd9+4112384];
	fma.rn.f32 	%f759, %f757, %f758, %f756;
	ld.global.f32 	%f760, [%rd7+1008];
	ld.global.f32 	%f761, [%rd9+4128768];
	fma.rn.f32 	%f762, %f760, %f761, %f759;
	ld.global.f32 	%f763, [%rd7+1012];
	ld.global.f32 	%f764, [%rd9+4145152];
	fma.rn.f32 	%f765, %f763, %f764, %f762;
	ld.global.f32 	%f766, [%rd7+1016];
	ld.global.f32 	%f767, [%rd9+4161536];
	fma.rn.f32 	%f768, %f766, %f767, %f765;
	ld.global.f32 	%f769, [%rd7+1020];
	ld.global.f32 	%f770, [%rd9+4177920];
	fma.rn.f32 	%f771, %f769, %f770, %f768;
	ld.global.f32 	%f772, [%rd7+1024];
	ld.global.f32 	%f773, [%rd9+4194304];
	fma.rn.f32 	%f774, %f772, %f773, %f771;
	ld.global.f32 	%f775, [%rd7+1028];
	ld.global.f32 	%f776, [%rd9+4210688];
	fma.rn.f32 	%f777, %f775, %f776, %f774;
	ld.global.f32 	%f778, [%rd7+1032];
	ld.global.f32 	%f779, [%rd9+4227072];
	fma.rn.f32 	%f780, %f778, %f779, %f777;
	ld.global.f32 	%f781, [%rd7+1036];
	ld.global.f32 	%f782, [%rd9+4243456];
	fma.rn.f32 	%f783, %f781, %f782, %f780;
	ld.global.f32 	%f784, [%rd7+1040];
	ld.global.f32 	%f785, [%rd9+4259840];
	fma.rn.f32 	%f786, %f784, %f785, %f783;
	ld.global.f32 	%f787, [%rd7+1044];
	ld.global.f32 	%f788, [%rd9+4276224];
	fma.rn.f32 	%f789, %f787, %f788, %f786;
	ld.global.f32 	%f790, [%rd7+1048];
	ld.global.f32 	%f791, [%rd9+4292608];
	fma.rn.f32 	%f792, %f790, %f791, %f789;
	ld.global.f32 	%f793, [%rd7+1052];
	ld.global.f32 	%f794, [%rd9+4308992];
	fma.rn.f32 	%f795, %f793, %f794, %f792;
	ld.global.f32 	%f796, [%rd7+1056];
	ld.global.f32 	%f797, [%rd9+4325376];
	fma.rn.f32 	%f798, %f796, %f797, %f795;
	ld.global.f32 	%f799, [%rd7+1060];
	ld.global.f32 	%f800, [%rd9+4341760];
	fma.rn.f32 	%f801, %f799, %f800, %f798;
	ld.global.f32 	%f802, [%rd7+1064];
	ld.global.f32 	%f803, [%rd9+4358144];
	fma.rn.f32 	%f804, %f802, %f803, %f801;
	ld.global.f32 	%f805, [%rd7+1068];
	ld.global.f32 	%f806, [%rd9+4374528];
	fma.rn.f32 	%f807, %f805, %f806, %f804;
	ld.global.f32 	%f808, [%rd7+1072];
	ld.global.f32 	%f809, [%rd9+4390912];
	fma.rn.f32 	%f810, %f808, %f809, %f807;
	ld.global.f32 	%f811, [%rd7+1076];
	ld.global.f32 	%f812, [%rd9+4407296];
	fma.rn.f32 	%f813, %f811, %f812, %f810;
	ld.global.f32 	%f814, [%rd7+1080];
	ld.global.f32 	%f815, [%rd9+4423680];
	fma.rn.f32 	%f816, %f814, %f815, %f813;
	ld.global.f32 	%f817, [%rd7+1084];
	ld.global.f32 	%f818, [%rd9+4440064];
	fma.rn.f32 	%f819, %f817, %f818, %f816;
	ld.global.f32 	%f820, [%rd7+1088];
	ld.global.f32 	%f821, [%rd9+4456448];
	fma.rn.f32 	%f822, %f820, %f821, %f819;
	ld.global.f32 	%f823, [%rd7+1092];
	ld.global.f32 	%f824, [%rd9+4472832];
	fma.rn.f32 	%f825, %f823, %f824, %f822;
	ld.global.f32 	%f826, [%rd7+1096];
	ld.global.f32 	%f827, [%rd9+4489216];
	fma.rn.f32 	%f828, %f826, %f827, %f825;
	ld.global.f32 	%f829, [%rd7+1100];
	ld.global.f32 	%f830, [%rd9+4505600];
	fma.rn.f32 	%f831, %f829, %f830, %f828;
	ld.global.f32 	%f832, [%rd7+1104];
	ld.global.f32 	%f833, [%rd9+4521984];
	fma.rn.f32 	%f834, %f832, %f833, %f831;
	ld.global.f32 	%f835, [%rd7+1108];
	ld.global.f32 	%f836, [%rd9+4538368];
	fma.rn.f32 	%f837, %f835, %f836, %f834;
	ld.global.f32 	%f838, [%rd7+1112];
	ld.global.f32 	%f839, [%rd9+4554752];
	fma.rn.f32 	%f840, %f838, %f839, %f837;
	ld.global.f32 	%f841, [%rd7+1116];
	ld.global.f32 	%f842, [%rd9+4571136];
	fma.rn.f32 	%f843, %f841, %f842, %f840;
	ld.global.f32 	%f844, [%rd7+1120];
	ld.global.f32 	%f845, [%rd9+4587520];
	fma.rn.f32 	%f846, %f844, %f845, %f843;
	ld.global.f32 	%f847, [%rd7+1124];
	ld.global.f32 	%f848, [%rd9+4603904];
	fma.rn.f32 	%f849, %f847, %f848, %f846;
	ld.global.f32 	%f850, [%rd7+1128];
	ld.global.f32 	%f851, [%rd9+4620288];
	fma.rn.f32 	%f852, %f850, %f851, %f849;
	ld.global.f32 	%f853, [%rd7+1132];
	ld.global.f32 	%f854, [%rd9+4636672];
	fma.rn.f32 	%f855, %f853, %f854, %f852;
	ld.global.f32 	%f856, [%rd7+1136];
	ld.global.f32 	%f857, [%rd9+4653056];
	fma.rn.f32 	%f858, %f856, %f857, %f855;
	ld.global.f32 	%f859, [%rd7+1140];
	ld.global.f32 	%f860, [%rd9+4669440];
	fma.rn.f32 	%f861, %f859, %f860, %f858;
	ld.global.f32 	%f862, [%rd7+1144];
	ld.global.f32 	%f863, [%rd9+4685824];
	fma.rn.f32 	%f864, %f862, %f863, %f861;
	ld.global.f32 	%f865, [%rd7+1148];
	ld.global.f32 	%f866, [%rd9+4702208];
	fma.rn.f32 	%f867, %f865, %f866, %f864;
	ld.global.f32 	%f868, [%rd7+1152];
	ld.global.f32 	%f869, [%rd9+4718592];
	fma.rn.f32 	%f870, %f868, %f869, %f867;
	ld.global.f32 	%f871, [%rd7+1156];
	ld.global.f32 	%f872, [%rd9+4734976];
	fma.rn.f32 	%f873, %f871, %f872, %f870;
	ld.global.f32 	%f874, [%rd7+1160];
	ld.global.f32 	%f875, [%rd9+4751360];
	fma.rn.f32 	%f876, %f874, %f875, %f873;
	ld.global.f32 	%f877, [%rd7+1164];
	ld.global.f32 	%f878, [%rd9+4767744];
	fma.rn.f32 	%f879, %f877, %f878, %f876;
	ld.global.f32 	%f880, [%rd7+1168];
	ld.global.f32 	%f881, [%rd9+4784128];
	fma.rn.f32 	%f882, %f880, %f881, %f879;
	ld.global.f32 	%f883, [%rd7+1172];
	ld.global.f32 	%f884, [%rd9+4800512];
	fma.rn.f32 	%f885, %f883, %f884, %f882;
	ld.global.f32 	%f886, [%rd7+1176];
	ld.global.f32 	%f887, [%rd9+4816896];
	fma.rn.f32 	%f888, %f886, %f887, %f885;
	ld.global.f32 	%f889, [%rd7+1180];
	ld.global.f32 	%f890, [%rd9+4833280];
	fma.rn.f32 	%f891, %f889, %f890, %f888;
	ld.global.f32 	%f892, [%rd7+1184];
	ld.global.f32 	%f893, [%rd9+4849664];
	fma.rn.f32 	%f894, %f892, %f893, %f891;
	ld.global.f32 	%f895, [%rd7+1188];
	ld.global.f32 	%f896, [%rd9+4866048];
	fma.rn.f32 	%f897, %f895, %f896, %f894;
	ld.global.f32 	%f898, [%rd7+1192];
	ld.global.f32 	%f899, [%rd9+4882432];
	fma.rn.f32 	%f900, %f898, %f899, %f897;
	ld.global.f32 	%f901, [%rd7+1196];
	ld.global.f32 	%f902, [%rd9+4898816];
	fma.rn.f32 	%f903, %f901, %f902, %f900;
	ld.global.f32 	%f904, [%rd7+1200];
	ld.global.f32 	%f905, [%rd9+4915200];
	fma.rn.f32 	%f906, %f904, %f905, %f903;
	ld.global.f32 	%f907, [%rd7+1204];
	ld.global.f32 	%f908, [%rd9+4931584];
	fma.rn.f32 	%f909, %f907, %f908, %f906;
	ld.global.f32 	%f910, [%rd7+1208];
	ld.global.f32 	%f911, [%rd9+4947968];
	fma.rn.f32 	%f912, %f910, %f911, %f909;
	ld.global.f32 	%f913, [%rd7+1212];
	ld.global.f32 	%f914, [%rd9+4964352];
	fma.rn.f32 	%f915, %f913, %f914, %f912;
	ld.global.f32 	%f916, [%rd7+1216];
	ld.global.f32 	%f917, [%rd9+4980736];
	fma.rn.f32 	%f918, %f916, %f917, %f915;
	ld.global.f32 	%f919, [%rd7+1220];
	ld.global.f32 	%f920, [%rd9+4997120];
	fma.rn.f32 	%f921, %f919, %f920, %f918;
	ld.global.f32 	%f922, [%rd7+1224];
	ld.global.f32 	%f923, [%rd9+5013504];
	fma.rn.f32 	%f924, %f922, %f923, %f921;
	ld.global.f32 	%f925, [%rd7+1228];
	ld.global.f32 	%f926, [%rd9+5029888];
	fma.rn.f32 	%f927, %f925, %f926, %f924;
	ld.global.f32 	%f928, [%rd7+1232];
	ld.global.f32 	%f929, [%rd9+5046272];
	fma.rn.f32 	%f930, %f928, %f929, %f927;
	ld.global.f32 	%f931, [%rd7+1236];
	ld.global.f32 	%f932, [%rd9+5062656];
	fma.rn.f32 	%f933, %f931, %f932, %f930;
	ld.global.f32 	%f934, [%rd7+1240];
	ld.global.f32 	%f935, [%rd9+5079040];
	fma.rn.f32 	%f936, %f934, %f935, %f933;
	ld.global.f32 	%f937, [%rd7+1244];
	ld.global.f32 	%f938, [%rd9+5095424];
	fma.rn.f32 	%f939, %f937, %f938, %f936;
	ld.global.f32 	%f940, [%rd7+1248];
	ld.global.f32 	%f941, [%rd9+5111808];
	fma.rn.f32 	%f942, %f940, %f941, %f939;
	ld.global.f32 	%f943, [%rd7+1252];
	ld.global.f32 	%f944, [%rd9+5128192];
	fma.rn.f32 	%f945, %f943, %f944, %f942;
	ld.global.f32 	%f946, [%rd7+1256];
	ld.global.f32 	%f947, [%rd9+5144576];
	fma.rn.f32 	%f948, %f946, %f947, %f945;
	ld.global.f32 	%f949, [%rd7+1260];
	ld.global.f32 	%f950, [%rd9+5160960];
	fma.rn.f32 	%f951, %f949, %f950, %f948;
	ld.global.f32 	%f952, [%rd7+1264];
	ld.global.f32 	%f953, [%rd9+5177344];
	fma.rn.f32 	%f954, %f952, %f953, %f951;
	ld.global.f32 	%f955, [%rd7+1268];
	ld.global.f32 	%f956, [%rd9+5193728];
	fma.rn.f32 	%f957, %f955, %f956, %f954;
	ld.global.f32 	%f958, [%rd7+1272];
	ld.global.f32 	%f959, [%rd9+5210112];
	fma.rn.f32 	%f960, %f958, %f959, %f957;
	ld.global.f32 	%f961, [%rd7+1276];
	ld.global.f32 	%f962, [%rd9+5226496];
	fma.rn.f32 	%f963, %f961, %f962, %f960;
	ld.global.f32 	%f964, [%rd7+1280];
	ld.global.f32 	%f965, [%rd9+5242880];
	fma.rn.f32 	%f966, %f964, %f965, %f963;
	ld.global.f32 	%f967, [%rd7+1284];
	ld.global.f32 	%f968, [%rd9+5259264];
	fma.rn.f32 	%f969, %f967, %f968, %f966;
	ld.global.f32 	%f970, [%rd7+1288];
	ld.global.f32 	%f971, [%rd9+5275648];
	fma.rn.f32 	%f972, %f970, %f971, %f969;
	ld.global.f32 	%f973, [%rd7+1292];
	ld.global.f32 	%f974, [%rd9+5292032];
	fma.rn.f32 	%f975, %f973, %f974, %f972;
	ld.global.f32 	%f976, [%rd7+1296];
	ld.global.f32 	%f977, [%rd9+5308416];
	fma.rn.f32 	%f978, %f976, %f977, %f975;
	ld.global.f32 	%f979, [%rd7+1300];
	ld.global.f32 	%f980, [%rd9+5324800];
	fma.rn.f32 	%f981, %f979, %f980, %f978;
	ld.global.f32 	%f982, [%rd7+1304];
	ld.global.f32 	%f983, [%rd9+5341184];
	fma.rn.f32 	%f984, %f982, %f983, %f981;
	ld.global.f32 	%f985, [%rd7+1308];
	ld.global.f32 	%f986, [%rd9+5357568];
	fma.rn.f32 	%f987, %f985, %f986, %f984;
	ld.global.f32 	%f988, [%rd7+1312];
	ld.global.f32 	%f989, [%rd9+5373952];
	fma.rn.f32 	%f990, %f988, %f989, %f987;
	ld.global.f32 	%f991, [%rd7+1316];
	ld.global.f32 	%f992, [%rd9+5390336];
	fma.rn.f32 	%f993, %f991, %f992, %f990;
	ld.global.f32 	%f994, [%rd7+1320];
	ld.global.f32 	%f995, [%rd9+5406720];
	fma.rn.f32 	%f996, %f994, %f995, %f993;
	ld.global.f32 	%f997, [%rd7+1324];
	ld.global.f32 	%f998, [%rd9+5423104];
	fma.rn.f32 	%f999, %f997, %f998, %f996;
	ld.global.f32 	%f1000, [%rd7+1328];
	ld.global.f32 	%f1001, [%rd9+5439488];
	fma.rn.f32 	%f1002, %f1000, %f1001, %f999;
	ld.global.f32 	%f1003, [%rd7+1332];
	ld.global.f32 	%f1004, [%rd9+5455872];
	fma.rn.f32 	%f1005, %f1003, %f1004, %f1002;
	ld.global.f32 	%f1006, [%rd7+1336];
	ld.global.f32 	%f1007, [%rd9+5472256];
	fma.rn.f32 	%f1008, %f1006, %f1007, %f1005;
	ld.global.f32 	%f1009, [%rd7+1340];
	ld.global.f32 	%f1010, [%rd9+5488640];
	fma.rn.f32 	%f1011, %f1009, %f1010, %f1008;
	ld.global.f32 	%f1012, [%rd7+1344];
	ld.global.f32 	%f1013, [%rd9+5505024];
	fma.rn.f32 	%f1014, %f1012, %f1013, %f1011;
	ld.global.f32 	%f1015, [%rd7+1348];
	ld.global.f32 	%f1016, [%rd9+5521408];
	fma.rn.f32 	%f1017, %f1015, %f1016, %f1014;
	ld.global.f32 	%f1018, [%rd7+1352];
	ld.global.f32 	%f1019, [%rd9+5537792];
	fma.rn.f32 	%f1020, %f1018, %f1019, %f1017;
	ld.global.f32 	%f1021, [%rd7+1356];
	ld.global.f32 	%f1022, [%rd9+5554176];
	fma.rn.f32 	%f1023, %f1021, %f1022, %f1020;
	ld.global.f32 	%f1024, [%rd7+1360];
	ld.global.f32 	%f1025, [%rd9+5570560];
	fma.rn.f32 	%f1026, %f1024, %f1025, %f1023;
	ld.global.f32 	%f1027, [%rd7+1364];
	ld.global.f32 	%f1028, [%rd9+5586944];
	fma.rn.f32 	%f1029, %f1027, %f1028, %f1026;
	ld.global.f32 	%f1030, [%rd7+1368];
	ld.global.f32 	%f1031, [%rd9+5603328];
	fma.rn.f32 	%f1032, %f1030, %f1031, %f1029;
	ld.global.f32 	%f1033, [%rd7+1372];
	ld.global.f32 	%f1034, [%rd9+5619712];
	fma.rn.f32 	%f1035, %f1033, %f1034, %f1032;
	ld.global.f32 	%f1036, [%rd7+1376];
	ld.global.f32 	%f1037, [%rd9+5636096];
	fma.rn.f32 	%f1038, %f1036, %f1037, %f1035;
	ld.global.f32 	%f1039, [%rd7+1380];
	ld.global.f32 	%f1040, [%rd9+5652480];
	fma.rn.f32 	%f1041, %f1039, %f1040, %f1038;
	ld.global.f32 	%f1042, [%rd7+1384];
	ld.global.f32 	%f1043, [%rd9+5668864];
	fma.rn.f32 	%f1044, %f1042, %f1043, %f1041;
	ld.global.f32 	%f1045, [%rd7+1388];
	ld.global.f32 	%f1046, [%rd9+5685248];
	fma.rn.f32 	%f1047, %f1045, %f1046, %f1044;
	ld.global.f32 	%f1048, [%rd7+1392];
	ld.global.f32 	%f1049, [%rd9+5701632];
	fma.rn.f32 	%f1050, %f1048, %f1049, %f1047;
	ld.global.f32 	%f1051, [%rd7+1396];
	ld.global.f32 	%f1052, [%rd9+5718016];
	fma.rn.f32 	%f1053, %f1051, %f1052, %f1050;
	ld.global.f32 	%f1054, [%rd7+1400];
	ld.global.f32 	%f1055, [%rd9+5734400];
	fma.rn.f32 	%f1056, %f1054, %f1055, %f1053;
	ld.global.f32 	%f1057, [%rd7+1404];
	ld.global.f32 	%f1058, [%rd9+5750784];
	fma.rn.f32 	%f1059, %f1057, %f1058, %f1056;
	ld.global.f32 	%f1060, [%rd7+1408];
	ld.global.f32 	%f1061, [%rd9+5767168];
	fma.rn.f32 	%f1062, %f1060, %f1061, %f1059;
	ld.global.f32 	%f1063, [%rd7+1412];
	ld.global.f32 	%f1064, [%rd9+5783552];
	fma.rn.f32 	%f1065, %f1063, %f1064, %f1062;
	ld.global.f32 	%f1066, [%rd7+1416];
	ld.global.f32 	%f1067, [%rd9+5799936];
	fma.rn.f32 	%f1068, %f1066, %f1067, %f1065;
	ld.global.f32 	%f1069, [%rd7+1420];
	ld.global.f32 	%f1070, [%rd9+5816320];
	fma.rn.f32 	%f1071, %f1069, %f1070, %f1068;
	ld.global.f32 	%f1072, [%rd7+1424];
	ld.global.f32 	%f1073, [%rd9+5832704];
	fma.rn.f32 	%f1074, %f1072, %f1073, %f1071;
	ld.global.f32 	%f1075, [%rd7+1428];
	ld.global.f32 	%f1076, [%rd9+5849088];
	fma.rn.f32 	%f1077, %f1075, %f1076, %f1074;
	ld.global.f32 	%f1078, [%rd7+1432];
	ld.global.f32 	%f1079, [%rd9+5865472];
	fma.rn.f32 	%f1080, %f1078, %f1079, %f1077;
	ld.global.f32 	%f1081, [%rd7+1436];
	ld.global.f32 	%f1082, [%rd9+5881856];
	fma.rn.f32 	%f1083, %f1081, %f1082, %f1080;
	ld.global.f32 	%f1084, [%rd7+1440];
	ld.global.f32 	%f1085, [%rd9+5898240];
	fma.rn.f32 	%f1086, %f1084, %f1085, %f1083;
	ld.global.f32 	%f1087, [%rd7+1444];
	ld.global.f32 	%f1088, [%rd9+5914624];
	fma.rn.f32 	%f1089, %f1087, %f1088, %f1086;
	ld.global.f32 	%f1090, [%rd7+1448];
	ld.global.f32 	%f1091, [%rd9+5931008];
	fma.rn.f32 	%f1092, %f1090, %f1091, %f1089;
	ld.global.f32 	%f1093, [%rd7+1452];
	ld.global.f32 	%f1094, [%rd9+5947392];
	fma.rn.f32 	%f1095, %f1093, %f1094, %f1092;
	ld.global.f32 	%f1096, [%rd7+1456];
	ld.global.f32 	%f1097, [%rd9+5963776];
	fma.rn.f32 	%f1098, %f1096, %f1097, %f1095;
	ld.global.f32 	%f1099, [%rd7+1460];
	ld.global.f32 	%f1100, [%rd9+5980160];
	fma.rn.f32 	%f1101, %f1099, %f1100, %f1098;
	ld.global.f32 	%f1102, [%rd7+1464];
	ld.global.f32 	%f1103, [%rd9+5996544];
	fma.rn.f32 	%f1104, %f1102, %f1103, %f1101;
	ld.global.f32 	%f1105, [%rd7+1468];
	ld.global.f32 	%f1106, [%rd9+6012928];
	fma.rn.f32 	%f1107, %f1105, %f1106, %f1104;
	ld.global.f32 	%f1108, [%rd7+1472];
	ld.global.f32 	%f1109, [%rd9+6029312];
	fma.rn.f32 	%f1110, %f1108, %f1109, %f1107;
	ld.global.f32 	%f1111, [%rd7+1476];
	ld.global.f32 	%f1112, [%rd9+6045696];
	fma.rn.f32 	%f1113, %f1111, %f1112, %f1110;
	ld.global.f32 	%f1114, [%rd7+1480];
	ld.global.f32 	%f1115, [%rd9+6062080];
	fma.rn.f32 	%f1116, %f1114, %f1115, %f1113;
	ld.global.f32 	%f1117, [%rd7+1484];
	ld.global.f32 	%f1118, [%rd9+6078464];
	fma.rn.f32 	%f1119, %f1117, %f1118, %f1116;
	ld.global.f32 	%f1120, [%rd7+1488];
	ld.global.f32 	%f1121, [%rd9+6094848];
	fma.rn.f32 	%f1122, %f1120, %f1121, %f1119;
	ld.global.f32 	%f1123, [%rd7+1492];
	ld.global.f32 	%f1124, [%rd9+6111232];
	fma.rn.f32 	%f1125, %f1123, %f1124, %f1122;
	ld.global.f32 	%f1126, [%rd7+1496];
	ld.global.f32 	%f1127, [%rd9+6127616];
	fma.rn.f32 	%f1128, %f1126, %f1127, %f1125;
	ld.global.f32 	%f1129, [%rd7+1500];
	ld.global.f32 	%f1130, [%rd9+6144000];
	fma.rn.f32 	%f1131, %f1129, %f1130, %f1128;
	ld.global.f32 	%f1132, [%rd7+1504];
	ld.global.f32 	%f1133, [%rd9+6160384];
	fma.rn.f32 	%f1134, %f1132, %f1133, %f1131;
	ld.global.f32 	%f1135, [%rd7+1508];
	ld.global.f32 	%f1136, [%rd9+6176768];
	fma.rn.f32 	%f1137, %f1135, %f1136, %f1134;
	ld.global.f32 	%f1138, [%rd7+1512];
	ld.global.f32 	%f1139, [%rd9+6193152];
	fma.rn.f32 	%f1140, %f1138, %f1139, %f1137;
	ld.global.f32 	%f1141, [%rd7+1516];
	ld.global.f32 	%f1142, [%rd9+6209536];
	fma.rn.f32 	%f1143, %f1141, %f1142, %f1140;
	ld.global.f32 	%f1144, [%rd7+1520];
	ld.global.f32 	%f1145, [%rd9+6225920];
	fma.rn.f32 	%f1146, %f1144, %f1145, %f1143;
	ld.global.f32 	%f1147, [%rd7+1524];
	ld.global.f32 	%f1148, [%rd9+6242304];
	fma.rn.f32 	%f1149, %f1147, %f1148, %f1146;
	ld.global.f32 	%f1150, [%rd7+1528];
	ld.global.f32 	%f1151, [%rd9+6258688];
	fma.rn.f32 	%f1152, %f1150, %f1151, %f1149;
	ld.global.f32 	%f1153, [%rd7+1532];
	ld.global.f32 	%f1154, [%rd9+6275072];
	fma.rn.f32 	%f1155, %f1153, %f1154, %f1152;
	ld.global.f32 	%f1156, [%rd7+1536];
	ld.global.f32 	%f1157, [%rd9+6291456];
	fma.rn.f32 	%f1158, %f1156, %f1157, %f1155;
	ld.global.f32 	%f1159, [%rd7+1540];
	ld.global.f32 	%f1160, [%rd9+6307840];
	fma.rn.f32 	%f1161, %f1159, %f1160, %f1158;
	ld.global.f32 	%f1162, [%rd7+1544];
	ld.global.f32 	%f1163, [%rd9+6324224];
	fma.rn.f32 	%f1164, %f1162, %f1163, %f1161;
	ld.global.f32 	%f1165, [%rd7+1548];
	ld.global.f32 	%f1166, [%rd9+6340608];
	fma.rn.f32 	%f1167, %f1165, %f1166, %f1164;
	ld.global.f32 	%f1168, [%rd7+1552];
	ld.global.f32 	%f1169, [%rd9+6356992];
	fma.rn.f32 	%f1170, %f1168, %f1169, %f1167;
	ld.global.f32 	%f1171, [%rd7+1556];
	ld.global.f32 	%f1172, [%rd9+6373376];
	fma.rn.f32 	%f1173, %f1171, %f1172, %f1170;
	ld.global.f32 	%f1174, [%rd7+1560];
	ld.global.f32 	%f1175, [%rd9+6389760];
	fma.rn.f32 	%f1176, %f1174, %f1175, %f1173;
	ld.global.f32 	%f1177, [%rd7+1564];
	ld.global.f32 	%f1178, [%rd9+6406144];
	fma.rn.f32 	%f1179, %f1177, %f1178, %f1176;
	ld.global.f32 	%f1180, [%rd7+1568];
	ld.global.f32 	%f1181, [%rd9+6422528];
	fma.rn.f32 	%f1182, %f1180, %f1181, %f1179;
	ld.global.f32 	%f1183, [%rd7+1572];
	ld.global.f32 	%f1184, [%rd9+6438912];
	fma.rn.f32 	%f1185, %f1183, %f1184, %f1182;
	ld.global.f32 	%f1186, [%rd7+1576];
	ld.global.f32 	%f1187, [%rd9+6455296];
	fma.rn.f32 	%f1188, %f1186, %f1187, %f1185;
	ld.global.f32 	%f1189, [%rd7+1580];
	ld.global.f32 	%f1190, [%rd9+6471680];
	fma.rn.f32 	%f1191, %f1189, %f1190, %f1188;
	ld.global.f32 	%f1192, [%rd7+1584];
	ld.global.f32 	%f1193, [%rd9+6488064];
	fma.rn.f32 	%f1194, %f1192, %f1193, %f1191;
	ld.global.f32 	%f1195, [%rd7+1588];
	ld.global.f32 	%f1196, [%rd9+6504448];
	fma.rn.f32 	%f1197, %f1195, %f1196, %f1194;
	ld.global.f32 	%f1198, [%rd7+1592];
	ld.global.f32 	%f1199, [%rd9+6520832];
	fma.rn.f32 	%f1200, %f1198, %f1199, %f1197;
	ld.global.f32 	%f1201, [%rd7+1596];
	ld.global.f32 	%f1202, [%rd9+6537216];
	fma.rn.f32 	%f1203, %f1201, %f1202, %f1200;
	ld.global.f32 	%f1204, [%rd7+1600];
	ld.global.f32 	%f1205, [%rd9+6553600];
	fma.rn.f32 	%f1206, %f1204, %f1205, %f1203;
	ld.global.f32 	%f1207, [%rd7+1604];
	ld.global.f32 	%f1208, [%rd9+6569984];
	fma.rn.f32 	%f1209, %f1207, %f1208, %f1206;
	ld.global.f32 	%f1210, [%rd7+1608];
	ld.global.f32 	%f1211, [%rd9+6586368];
	fma.rn.f32 	%f1212, %f1210, %f1211, %f1209;
	ld.global.f32 	%f1213, [%rd7+1612];
	ld.global.f32 	%f1214, [%rd9+6602752];
	fma.rn.f32 	%f1215, %f1213, %f1214, %f1212;
	ld.global.f32 	%f1216, [%rd7+1616];
	ld.global.f32 	%f1217, [%rd9+6619136];
	fma.rn.f32 	%f1218, %f1216, %f1217, %f1215;
	ld.global.f32 	%f1219, [%rd7+1620];
	ld.global.f32 	%f1220, [%rd9+6635520];
	fma.rn.f32 	%f1221, %f1219, %f1220, %f1218;
	ld.global.f32 	%f1222, [%rd7+1624];
	ld.global.f32 	%f1223, [%rd9+6651904];
	fma.rn.f32 	%f1224, %f1222, %f1223, %f1221;
	ld.global.f32 	%f1225, [%rd7+1628];
	ld.global.f32 	%f1226, [%rd9+6668288];
	fma.rn.f32 	%f1227, %f1225, %f1226, %f1224;
	ld.global.f32 	%f1228, [%rd7+1632];
	ld.global.f32 	%f1229, [%rd9+6684672];
	fma.rn.f32 	%f1230, %f1228, %f1229, %f1227;
	ld.global.f32 	%f1231, [%rd7+1636];
	ld.global.f32 	%f1232, [%rd9+6701056];
	fma.rn.f32 	%f1233, %f1231, %f1232, %f1230;
	ld.global.f32 	%f1234, [%rd7+1640];
	ld.global.f32 	%f1235, [%rd9+6717440];
	fma.rn.f32 	%f1236, %f1234, %f1235, %f1233;
	ld.global.f32 	%f1237, [%rd7+1644];
	ld.global.f32 	%f1238, [%rd9+6733824];
	fma.rn.f32 	%f1239, %f1237, %f1238, %f1236;
	ld.global.f32 	%f1240, [%rd7+1648];
	ld.global.f32 	%f1241, [%rd9+6750208];
	fma.rn.f32 	%f1242, %f1240, %f1241, %f1239;
	ld.global.f32 	%f1243, [%rd7+1652];
	ld.global.f32 	%f1244, [%rd9+6766592];
	fma.rn.f32 	%f1245, %f1243, %f1244, %f1242;
	ld.global.f32 	%f1246, [%rd7+1656];
	ld.global.f32 	%f1247, [%rd9+6782976];
	fma.rn.f32 	%f1248, %f1246, %f1247, %f1245;
	ld.global.f32 	%f1249, [%rd7+1660];
	ld.global.f32 	%f1250, [%rd9+6799360];
	fma.rn.f32 	%f1251, %f1249, %f1250, %f1248;
	ld.global.f32 	%f1252, [%rd7+1664];
	ld.global.f32 	%f1253, [%rd9+6815744];
	fma.rn.f32 	%f1254, %f1252, %f1253, %f1251;
	ld.global.f32 	%f1255, [%rd7+1668];
	ld.global.f32 	%f1256, [%rd9+6832128];
	fma.rn.f32 	%f1257, %f1255, %f1256, %f1254;
	ld.global.f32 	%f1258, [%rd7+1672];
	ld.global.f32 	%f1259, [%rd9+6848512];
	fma.rn.f32 	%f1260, %f1258, %f1259, %f1257;
	ld.global.f32 	%f1261, [%rd7+1676];
	ld.global.f32 	%f1262, [%rd9+6864896];
	fma.rn.f32 	%f1263, %f1261, %f1262, %f1260;
	ld.global.f32 	%f1264, [%rd7+1680];
	ld.global.f32 	%f1265, [%rd9+6881280];
	fma.rn.f32 	%f1266, %f1264, %f1265, %f1263;
	ld.global.f32 	%f1267, [%rd7+1684];
	ld.global.f32 	%f1268, [%rd9+6897664];
	fma.rn.f32 	%f1269, %f1267, %f1268, %f1266;
	ld.global.f32 	%f1270, [%rd7+1688];
	ld.global.f32 	%f1271, [%rd9+6914048];
	fma.rn.f32 	%f1272, %f1270, %f1271, %f1269;
	ld.global.f32 	%f1273, [%rd7+1692];
	ld.global.f32 	%f1274, [%rd9+6930432];
	fma.rn.f32 	%f1275, %f1273, %f1274, %f1272;
	ld.global.f32 	%f1276, [%rd7+1696];
	ld.global.f32 	%f1277, [%rd9+6946816];
	fma.rn.f32 	%f1278, %f1276, %f1277, %f1275;
	ld.global.f32 	%f1279, [%rd7+1700];
	ld.global.f32 	%f1280, [%rd9+6963200];
	fma.rn.f32 	%f1281, %f1279, %f1280, %f1278;
	ld.global.f32 	%f1282, [%rd7+1704];
	ld.global.f32 	%f1283, [%rd9+6979584];
	fma.rn.f32 	%f1284, %f1282, %f1283, %f1281;
	ld.global.f32 	%f1285, [%rd7+1708];
	ld.global.f32 	%f1286, [%rd9+6995968];
	fma.rn.f32 	%f1287, %f1285, %f1286, %f1284;
	ld.global.f32 	%f1288, [%rd7+1712];
	ld.global.f32 	%f1289, [%rd9+7012352];
	fma.rn.f32 	%f1290, %f1288, %f1289, %f1287;
	ld.global.f32 	%f1291, [%rd7+1716];
	ld.global.f32 	%f1292, [%rd9+7028736];
	fma.rn.f32 	%f1293, %f1291, %f1292, %f1290;
	ld.global.f32 	%f1294, [%rd7+1720];
	ld.global.f32 	%f1295, [%rd9+7045120];
	fma.rn.f32 	%f1296, %f1294, %f1295, %f1293;
	ld.global.f32 	%f1297, [%rd7+1724];
	ld.global.f32 	%f1298, [%rd9+7061504];
	fma.rn.f32 	%f1299, %f1297, %f1298, %f1296;
	ld.global.f32 	%f1300, [%rd7+1728];
	ld.global.f32 	%f1301, [%rd9+7077888];
	fma.rn.f32 	%f1302, %f1300, %f1301, %f1299;
	ld.global.f32 	%f1303, [%rd7+1732];
	ld.global.f32 	%f1304, [%rd9+7094272];
	fma.rn.f32 	%f1305, %f1303, %f1304, %f1302;
	ld.global.f32 	%f1306, [%rd7+1736];
	ld.global.f32 	%f1307, [%rd9+7110656];
	fma.rn.f32 	%f1308, %f1306, %f1307, %f1305;
	ld.global.f32 	%f1309, [%rd7+1740];
	ld.global.f32 	%f1310, [%rd9+7127040];
	fma.rn.f32 	%f1311, %f1309, %f1310, %f1308;
	ld.global.f32 	%f1312, [%rd7+1744];
	ld.global.f32 	%f1313, [%rd9+7143424];
	fma.rn.f32 	%f1314, %f1312, %f1313, %f1311;
	ld.global.f32 	%f1315, [%rd7+1748];
	ld.global.f32 	%f1316, [%rd9+7159808];
	fma.rn.f32 	%f1317, %f1315, %f1316, %f1314;
	ld.global.f32 	%f1318, [%rd7+1752];
	ld.global.f32 	%f1319, [%rd9+7176192];
	fma.rn.f32 	%f1320, %f1318, %f1319, %f1317;
	ld.global.f32 	%f1321, [%rd7+1756];
	ld.global.f32 	%f1322, [%rd9+7192576];
	fma.rn.f32 	%f1323, %f1321, %f1322, %f1320;
	ld.global.f32 	%f1324, [%rd7+1760];
	ld.global.f32 	%f1325, [%rd9+7208960];
	fma.rn.f32 	%f1326, %f1324, %f1325, %f1323;
	ld.global.f32 	%f1327, [%rd7+1764];
	ld.global.f32 	%f1328, [%rd9+7225344];
	fma.rn.f32 	%f1329, %f1327, %f1328, %f1326;
	ld.global.f32 	%f1330, [%rd7+1768];
	ld.global.f32 	%f1331, [%rd9+7241728];
	fma.rn.f32 	%f1332, %f1330, %f1331, %f1329;
	ld.global.f32 	%f1333, [%rd7+1772];
	ld.global.f32 	%f1334, [%rd9+7258112];
	fma.rn.f32 	%f1335, %f1333, %f1334, %f1332;
	ld.global.f32 	%f1336, [%rd7+1776];
	ld.global.f32 	%f1337, [%rd9+7274496];
	fma.rn.f32 	%f1338, %f1336, %f1337, %f1335;
	ld.global.f32 	%f1339, [%rd7+1780];
	ld.global.f32 	%f1340, [%rd9+7290880];
	fma.rn.f32 	%f1341, %f1339, %f1340, %f1338;
	ld.global.f32 	%f1342, [%rd7+1784];
	ld.global.f32 	%f1343, [%rd9+7307264];
	fma.rn.f32 	%f1344, %f1342, %f1343, %f1341;
	ld.global.f32 	%f1345, [%rd7+1788];
	ld.global.f32 	%f1346, [%rd9+7323648];
	fma.rn.f32 	%f1347, %f1345, %f1346, %f1344;
	ld.global.f32 	%f1348, [%rd7+1792];
	ld.global.f32 	%f1349, [%rd9+7340032];
	fma.rn.f32 	%f1350, %f1348, %f1349, %f1347;
	ld.global.f32 	%f1351, [%rd7+1796];
	ld.global.f32 	%f1352, [%rd9+7356416];
	fma.rn.f32 	%f1353, %f1351, %f1352, %f1350;
	ld.global.f32 	%f1354, [%rd7+1800];
	ld.global.f32 	%f1355, [%rd9+7372800];
	fma.rn.f32 	%f1356, %f1354, %f1355, %f1353;
	ld.global.f32 	%f1357, [%rd7+1804];
	ld.global.f32 	%f1358, [%rd9+7389184];
	fma.rn.f32 	%f1359, %f1357, %f1358, %f1356;
	ld.global.f32 	%f1360, [%rd7+1808];
	ld.global.f32 	%f1361, [%rd9+7405568];
	fma.rn.f32 	%f1362, %f1360, %f1361, %f1359;
	ld.global.f32 	%f1363, [%rd7+1812];
	ld.global.f32 	%f1364, [%rd9+7421952];
	fma.rn.f32 	%f1365, %f1363, %f1364, %f1362;
	ld.global.f32 	%f1366, [%rd7+1816];
	ld.global.f32 	%f1367, [%rd9+7438336];
	fma.rn.f32 	%f1368, %f1366, %f1367, %f1365;
	ld.global.f32 	%f1369, [%rd7+1820];
	ld.global.f32 	%f1370, [%rd9+7454720];
	fma.rn.f32 	%f1371, %f1369, %f1370, %f1368;
	ld.global.f32 	%f1372, [%rd7+1824];
	ld.global.f32 	%f1373, [%rd9+7471104];
	fma.rn.f32 	%f1374, %f1372, %f1373, %f1371;
	ld.global.f32 	%f1375, [%rd7+1828];
	ld.global.f32 	%f1376, [%rd9+7487488];
	fma.rn.f32 	%f1377, %f1375, %f1376, %f1374;
	ld.global.f32 	%f1378, [%rd7+1832];
	ld.global.f32 	%f1379, [%rd9+7503872];
	fma.rn.f32 	%f1380, %f1378, %f1379, %f1377;
	ld.global.f32 	%f1381, [%rd7+1836];
	ld.global.f32 	%f1382, [%rd9+7520256];
	fma.rn.f32 	%f1383, %f1381, %f1382, %f1380;
	ld.global.f32 	%f1384, [%rd7+1840];
	ld.global.f32 	%f1385, [%rd9+7536640];
	fma.rn.f32 	%f1386, %f1384, %f1385, %f1383;
	ld.global.f32 	%f1387, [%rd7+1844];
	ld.global.f32 	%f1388, [%rd9+7553024];
	fma.rn.f32 	%f1389, %f1387, %f1388, %f1386;
	ld.global.f32 	%f1390, [%rd7+1848];
	ld.global.f32 	%f1391, [%rd9+7569408];
	fma.rn.f32 	%f1392, %f1390, %f1391, %f1389;
	ld.global.f32 	%f1393, [%rd7+1852];
	ld.global.f32 	%f1394, [%rd9+7585792];
	fma.rn.f32 	%f1395, %f1393, %f1394, %f1392;
	ld.global.f32 	%f1396, [%rd7+1856];
	ld.global.f32 	%f1397, [%rd9+7602176];
	fma.rn.f32 	%f1398, %f1396, %f1397, %f1395;
	ld.global.f32 	%f1399, [%rd7+1860];
	ld.global.f32 	%f1400, [%rd9+7618560];
	fma.rn.f32 	%f1401, %f1399, %f1400, %f1398;
	ld.global.f32 	%f1402, [%rd7+1864];
	ld.global.f32 	%f1403, [%rd9+7634944];
	fma.rn.f32 	%f1404, %f1402, %f1403, %f1401;
	ld.global.f32 	%f1405, [%rd7+1868];
	ld.global.f32 	%f1406, [%rd9+7651328];
	fma.rn.f32 	%f1407, %f1405, %f1406, %f1404;
	ld.global.f32 	%f1408, [%rd7+1872];
	ld.global.f32 	%f1409, [%rd9+7667712];
	fma.rn.f32 	%f1410, %f1408, %f1409, %f1407;
	ld.global.f32 	%f1411, [%rd7+1876];
	ld.global.f32 	%f1412, [%rd9+7684096];
	fma.rn.f32 	%f1413, %f1411, %f1412, %f1410;
	ld.global.f32 	%f1414, [%rd7+1880];
	ld.global.f32 	%f1415, [%rd9+7700480];
	fma.rn.f32 	%f1416, %f1414, %f1415, %f1413;
	ld.global.f32 	%f1417, [%rd7+1884];
	ld.global.f32 	%f1418, [%rd9+7716864];
	fma.rn.f32 	%f1419, %f1417, %f1418, %f1416;
	ld.global.f32 	%f1420, [%rd7+1888];
	ld.global.f32 	%f1421, [%rd9+7733248];
	fma.rn.f32 	%f1422, %f1420, %f1421, %f1419;
	ld.global.f32 	%f1423, [%rd7+1892];
	ld.global.f32 	%f1424, [%rd9+7749632];
	fma.rn.f32 	%f1425, %f1423, %f1424, %f1422;
	ld.global.f32 	%f1426, [%rd7+1896];
	ld.global.f32 	%f1427, [%rd9+7766016];
	fma.rn.f32 	%f1428, %f1426, %f1427, %f1425;
	ld.global.f32 	%f1429, [%rd7+1900];
	ld.global.f32 	%f1430, [%rd9+7782400];
	fma.rn.f32 	%f1431, %f1429, %f1430, %f1428;
	ld.global.f32 	%f1432, [%rd7+1904];
	ld.global.f32 	%f1433, [%rd9+7798784];
	fma.rn.f32 	%f1434, %f1432, %f1433, %f1431;
	ld.global.f32 	%f1435, [%rd7+1908];
	ld.global.f32 	%f1436, [%rd9+7815168];
	fma.rn.f32 	%f1437, %f1435, %f1436, %f1434;
	ld.global.f32 	%f1438, [%rd7+1912];
	ld.global.f32 	%f1439, [%rd9+7831552];
	fma.rn.f32 	%f1440, %f1438, %f1439, %f1437;
	ld.global.f32 	%f1441, [%rd7+1916];
	ld.global.f32 	%f1442, [%rd9+7847936];
	fma.rn.f32 	%f1443, %f1441, %f1442, %f1440;
	ld.global.f32 	%f1444, [%rd7+1920];
	ld.global.f32 	%f1445, [%rd9+7864320];
	fma.rn.f32 	%f1446, %f1444, %f1445, %f1443;
	ld.global.f32 	%f1447, [%rd7+1924];
	ld.global.f32 	%f1448, [%rd9+7880704];
	fma.rn.f32 	%f1449, %f1447, %f1448, %f1446;
	ld.global.f32 	%f1450, [%rd7+1928];
	ld.global.f32 	%f1451, [%rd9+7897088];
	fma.rn.f32 	%f1452, %f1450, %f1451, %f1449;
	ld.global.f32 	%f1453, [%rd7+1932];
	ld.global.f32 	%f1454, [%rd9+7913472];
	fma.rn.f32 	%f1455, %f1453, %f1454, %f1452;
	ld.global.f32 	%f1456, [%rd7+1936];
	ld.global.f32 	%f1457, [%rd9+7929856];
	fma.rn.f32 	%f1458, %f1456, %f1457, %f1455;
	ld.global.f32 	%f1459, [%rd7+1940];
	ld.global.f32 	%f1460, [%rd9+7946240];
	fma.rn.f32 	%f1461, %f1459, %f1460, %f1458;
	ld.global.f32 	%f1462, [%rd7+1944];
	ld.global.f32 	%f1463, [%rd9+7962624];
	fma.rn.f32 	%f1464, %f1462, %f1463, %f1461;
	ld.global.f32 	%f1465, [%rd7+1948];
	ld.global.f32 	%f1466, [%rd9+7979008];
	fma.rn.f32 	%f1467, %f1465, %f1466, %f1464;
	ld.global.f32 	%f1468, [%rd7+1952];
	ld.global.f32 	%f1469, [%rd9+7995392];
	fma.rn.f32 	%f1470, %f1468, %f1469, %f1467;
	ld.global.f32 	%f1471, [%rd7+1956];
	ld.global.f32 	%f1472, [%rd9+8011776];
	fma.rn.f32 	%f1473, %f1471, %f1472, %f1470;
	ld.global.f32 	%f1474, [%rd7+1960];
	ld.global.f32 	%f1475, [%rd9+8028160];
	fma.rn.f32 	%f1476, %f1474, %f1475, %f1473;
	ld.global.f32 	%f1477, [%rd7+1964];
	ld.global.f32 	%f1478, [%rd9+8044544];
	fma.rn.f32 	%f1479, %f1477, %f1478, %f1476;
	ld.global.f32 	%f1480, [%rd7+1968];
	ld.global.f32 	%f1481, [%rd9+8060928];
	fma.rn.f32 	%f1482, %f1480, %f1481, %f1479;
	ld.global.f32 	%f1483, [%rd7+1972];
	ld.global.f32 	%f1484, [%rd9+8077312];
	fma.rn.f32 	%f1485, %f1483, %f1484, %f1482;
	ld.global.f32 	%f1486, [%rd7+1976];
	ld.global.f32 	%f1487, [%rd9+8093696];
	fma.rn.f32 	%f1488, %f1486, %f1487, %f1485;
	ld.global.f32 	%f1489, [%rd7+1980];
	ld.global.f32 	%f1490, [%rd9+8110080];
	fma.rn.f32 	%f1491, %f1489, %f1490, %f1488;
	ld.global.f32 	%f1492, [%rd7+1984];
	ld.global.f32 	%f1493, [%rd9+8126464];
	fma.rn.f32 	%f1494, %f1492, %f1493, %f1491;
	ld.global.f32 	%f1495, [%rd7+1988];
	ld.global.f32 	%f1496, [%rd9+8142848];
	fma.rn.f32 	%f1497, %f1495, %f1496, %f1494;
	ld.global.f32 	%f1498, [%rd7+1992];
	ld.global.f32 	%f1499, [%rd9+8159232];
	fma.rn.f32 	%f1500, %f1498, %f1499, %f1497;
	ld.global.f32 	%f1501, [%rd7+1996];
	ld.global.f32 	%f1502, [%rd9+8175616];
	fma.rn.f32 	%f1503, %f1501, %f1502, %f1500;
	ld.global.f32 	%f1504, [%rd7+2000];
	ld.global.f32 	%f1505, [%rd9+8192000];
	fma.rn.f32 	%f1506, %f1504, %f1505, %f1503;
	ld.global.f32 	%f1507, [%rd7+2004];
	ld.global.f32 	%f1508, [%rd9+8208384];
	fma.rn.f32 	%f1509, %f1507, %f1508, %f1506;
	ld.global.f32 	%f1510, [%rd7+2008];
	ld.global.f32 	%f1511, [%rd9+8224768];
	fma.rn.f32 	%f1512, %f1510, %f1511, %f1509;
	ld.global.f32 	%f1513, [%rd7+2012];
	ld.global.f32 	%f1514, [%rd9+8241152];
	fma.rn.f32 	%f1515, %f1513, %f1514, %f1512;
	ld.global.f32 	%f1516, [%rd7+2016];
	ld.global.f32 	%f1517, [%rd9+8257536];
	fma.rn.f32 	%f1518, %f1516, %f1517, %f1515;
	ld.global.f32 	%f1519, [%rd7+2020];
	ld.global.f32 	%f1520, [%rd9+8273920];
	fma.rn.f32 	%f1521, %f1519, %f1520, %f1518;
	ld.global.f32 	%f1522, [%rd7+2024];
	ld.global.f32 	%f1523, [%rd9+8290304];
	fma.rn.f32 	%f1524, %f1522, %f1523, %f1521;
	ld.global.f32 	%f1525, [%rd7+2028];
	ld.global.f32 	%f1526, [%rd9+8306688];
	fma.rn.f32 	%f1527, %f1525, %f1526, %f1524;
	ld.global.f32 	%f1528, [%rd7+2032];
	ld.global.f32 	%f1529, [%rd9+8323072];
	fma.rn.f32 	%f1530, %f1528, %f1529, %f1527;
	ld.global.f32 	%f1531, [%rd7+2036];
	ld.global.f32 	%f1532, [%rd9+8339456];
	fma.rn.f32 	%f1533, %f1531, %f1532, %f1530;
	ld.global.f32 	%f1534, [%rd7+2040];
	ld.global.f32 	%f1535, [%rd9+8355840];
	fma.rn.f32 	%f1536, %f1534, %f1535, %f1533;
	ld.global.f32 	%f1537, [%rd7+2044];
	ld.global.f32 	%f1538, [%rd9+8372224];
	fma.rn.f32 	%f1539, %f1537, %f1538, %f1536;
	add.s32 	%r19, %r19, 512;
	setp.ne.s32 	%p4, %r19, 25088;
	@%p4 bra 	$L__BB0_2;
	shl.b32 	%r17, %r12, 12;
	add.s32 	%r18, %r17, %r1;
	cvta.to.global.u64 	%rd10, %rd4;
	mul.wide.s32 	%rd11, %r18, 4;
	add.s64 	%rd12, %rd10, %rd11;
	st.global.f32 	[%rd12], %f1539;
$L__BB0_4:
	ret;

}
	// .globl	_Z16d_MatMul_simple2PKfPfS0_
.visible .entry _Z16d_MatMul_simple2PKfPfS0_(
	.param .u64 .ptr .align 1 _Z16d_MatMul_simple2PKfPfS0__param_0,
	.param .u64 .ptr .align 1 _Z16d_MatMul_simple2PKfPfS0__param_1,
	.param .u64 .ptr .align 1 _Z16d_MatMul_simple2PKfPfS0__param_2
)
{
	.reg .pred 	%p<101>;
	.reg .b32 	%r<88>;
	.reg .b32 	%f<1668>;
	.reg .b64 	%rd<18>;
	// demoted variable
	.shared .align 4 .b8 _ZZ16d_MatMul_simple2PKfPfS0_E8neuron_i[1024];
	ld.param.u64 	%rd6, [_Z16d_MatMul_simple2PKfPfS0__param_0];
	ld.param.u64 	%rd5, [_Z16d_MatMul_simple2PKfPfS0__param_1];
	ld.param.u64 	%rd7, [_Z16d_MatMul_simple2PKfPfS0__param_2];
	cvta.to.global.u64 	%rd1, %rd7;
	cvta.to.global.u64 	%rd2, %rd6;
	mov.u32 	%r10, %ctaid.x;
	mov.u32 	%r11, %ntid.x;
	mov.u32 	%r12, %tid.x;
	mad.lo.s32 	%r1, %r10, %r11, %r12;
	mov.u32 	%r13, %ctaid.y;
	mov.u32 	%r14, %ntid.y;
	mov.u32 	%r15, %tid.y;
	mad.lo.s32 	%r2, %r13, %r14, %r15;
	sub.s32 	%r3, 25088, %r12;
	shl.b32 	%r16, %r15, 6;
	mov.u32 	%r17, _ZZ16d_MatMul_simple2PKfPfS0_E8neuron_i;
	add.s32 	%r4, %r17, %r16;
	shl.b32 	%r18, %r12, 2;
	add.s32 	%r5, %r4, %r18;
	mad.lo.s32 	%r6, %r2, 25088, %r12;
	mov.f32 	%f1635, 0f00000000;
	mov.b32 	%r87, 0;
	cvt.u64.u32 	%rd12, %r6;
$L__BB1_1:
	.pragma "nounroll";
	setp.gt.u32 	%p1, %r2, 15;
	setp.ge.u32 	%p2, %r87, %r3;
	mov.f32 	%f1636, 0f00000000;
	or.pred  	%p3, %p1, %p2;
	@%p3 bra 	$L__BB1_3;
	add.s32 	%r20, %r6, %r87;
	mul.wide.u32 	%rd8, %r20, 4;
	add.s64 	%rd9, %rd2, %rd8;
	ld.global.f32 	%f1636, [%rd9];
$L__BB1_3:
	setp.gt.u32 	%p4, %r2, 15;
	st.shared.f32 	[%r5], %f1636;
	bar.sync 	0;
	ld.shared.f32 	%f101, [%r4];
	shl.b32 	%r21, %r87, 12;
	add.s32 	%r22, %r21, %r1;
	mul.wide.s32 	%rd10, %r22, 4;
	add.s64 	%rd3, %rd1, %rd10;
	ld.global.f32 	%f102, [%rd3];
	fma.rn.f32 	%f103, %f101, %f102, %f1635;
	ld.shared.f32 	%f104, [%r4+4];
	ld.global.f32 	%f105, [%rd3+16384];
	fma.rn.f32 	%f106, %f104, %f105, %f103;
	ld.shared.f32 	%f107, [%r4+8];
	ld.global.f32 	%f108, [%rd3+32768];
	fma.rn.f32 	%f109, %f107, %f108, %f106;
	ld.shared.f32 	%f110, [%r4+12];
	ld.global.f32 	%f111, [%rd3+49152];
	fma.rn.f32 	%f112, %f110, %f111, %f109;
	ld.shared.f32 	%f113, [%r4+16];
	ld.global.f32 	%f114, [%rd3+65536];
	fma.rn.f32 	%f115, %f113, %f114, %f112;
	ld.shared.f32 	%f116, [%r4+20];
	ld.global.f32 	%f117, [%rd3+81920];
	fma.rn.f32 	%f118, %f116, %f117, %f115;
	ld.shared.f32 	%f119, [%r4+24];
	ld.global.f32 	%f120, [%rd3+98304];
	fma.rn.f32 	%f121, %f119, %f120, %f118;
	ld.shared.f32 	%f122, [%r4+28];
	ld.global.f32 	%f123, [%rd3+114688];
	fma.rn.f32 	%f124, %f122, %f123, %f121;
	ld.shared.f32 	%f125, [%r4+32];
	ld.global.f32 	%f126, [%rd3+131072];
	fma.rn.f32 	%f127, %f125, %f126, %f124;
	ld.shared.f32 	%f128, [%r4+36];
	ld.global.f32 	%f129, [%rd3+147456];
	fma.rn.f32 	%f130, %f128, %f129, %f127;
	ld.shared.f32 	%f131, [%r4+40];
	ld.global.f32 	%f132, [%rd3+163840];
	fma.rn.f32 	%f133, %f131, %f132, %f130;
	ld.shared.f32 	%f134, [%r4+44];
	ld.global.f32 	%f135, [%rd3+180224];
	fma.rn.f32 	%f136, %f134, %f135, %f133;
	ld.shared.f32 	%f137, [%r4+48];
	ld.global.f32 	%f138, [%rd3+196608];
	fma.rn.f32 	%f139, %f137, %f138, %f136;
	ld.shared.f32 	%f140, [%r4+52];
	ld.global.f32 	%f141, [%rd3+212992];
	fma.rn.f32 	%f142, %f140, %f141, %f139;
	ld.shared.f32 	%f143, [%r4+56];
	ld.global.f32 	%f144, [%rd3+229376];
	fma.rn.f32 	%f145, %f143, %f144, %f142;
	ld.shared.f32 	%f146, [%r4+60];
	ld.global.f32 	%f147, [%rd3+245760];
	fma.rn.f32 	%f4, %f146, %f147, %f145;
	bar.sync 	0;
	add.s32 	%r23, %r87, 16;
	setp.ge.u32 	%p5, %r23, %r3;
	cvt.u64.u32 	%rd11, %r87;
	add.s64 	%rd13, %rd12, %rd11;
	shl.b64 	%rd14, %rd13, 2;
	add.s64 	%rd4, %rd2, %rd14;
	mov.f32 	%f1637, 0f00000000;
	or.pred  	%p6, %p4, %p5;
	@%p6 bra 	$L__BB1_5;
	ld.global.f32 	%f1637, [%rd4+64];
$L__BB1_5:
	setp.gt.u32 	%p7, %r2, 15;
	st.shared.f32 	[%r5], %f1637;
	bar.sync 	0;
	ld.shared.f32 	%f149, [%r4];
	ld.global.f32 	%f150, [%rd3+262144];
	fma.rn.f32 	%f151, %f149, %f150, %f4;
	ld.shared.f32 	%f152, [%r4+4];
	ld.global.f32 	%f153, [%rd3+278528];
	fma.rn.f32 	%f154, %f152, %f153, %f151;
	ld.shared.f32 	%f155, [%r4+8];
	ld.global.f32 	%f156, [%rd3+294912];
	fma.rn.f32 	%f157, %f155, %f156, %f154;
	ld.shared.f32 	%f158, [%r4+12];
	ld.global.f32 	%f159, [%rd3+311296];
	fma.rn.f32 	%f160, %f158, %f159, %f157;
	ld.shared.f32 	%f161, [%r4+16];
	ld.global.f32 	%f162, [%rd3+327680];
	fma.rn.f32 	%f163, %f161, %f162, %f160;
	ld.shared.f32 	%f164, [%r4+20];
	ld.global.f32 	%f165, [%rd3+344064];
	fma.rn.f32 	%f166, %f164, %f165, %f163;
	ld.shared.f32 	%f167, [%r4+24];
	ld.global.f32 	%f168, [%rd3+360448];
	fma.rn.f32 	%f169, %f167, %f168, %f166;
	ld.shared.f32 	%f170, [%r4+28];
	ld.global.f32 	%f171, [%rd3+376832];
	fma.rn.f32 	%f172, %f170, %f171, %f169;
	ld.shared.f32 	%f173, [%r4+32];
	ld.global.f32 	%f174, [%rd3+393216];
	fma.rn.f32 	%f175, %f173, %f174, %f172;
	ld.shared.f32 	%f176, [%r4+36];
	ld.global.f32 	%f177, [%rd3+409600];
	fma.rn.f32 	%f178, %f176, %f177, %f175;
	ld.shared.f32 	%f179, [%r4+40];
	ld.global.f32 	%f180, [%rd3+425984];
	fma.rn.f32 	%f181, %f179, %f180, %f178;
	ld.shared.f32 	%f182, [%r4+44];
	ld.global.f32 	%f183, [%rd3+442368];
	fma.rn.f32 	%f184, %f182, %f183, %f181;
	ld.shared.f32 	%f185, [%r4+48];
	ld.global.f32 	%f186, [%rd3+458752];
	fma.rn.f32 	%f187, %f185, %f186, %f184;
	ld.shared.f32 	%f188, [%r4+52];
	ld.global.f32 	%f189, [%rd3+475136];
	fma.rn.f32 	%f190, %f188, %f189, %f187;
	ld.shared.f32 	%f191, [%r4+56];
	ld.global.f32 	%f192, [%rd3+491520];
	fma.rn.f32 	%f193, %f191, %f192, %f190;
	ld.shared.f32 	%f194, [%r4+60];
	ld.global.f32 	%f195, [%rd3+507904];
	fma.rn.f32 	%f7, %f194, %f195, %f193;
	bar.sync 	0;
	add.s32 	%r25, %r87, 32;
	setp.ge.u32 	%p8, %r25, %r3;
	mov.f32 	%f1638, 0f00000000;
	or.pred  	%p9, %p7, %p8;
	@%p9 bra 	$L__BB1_7;
	ld.global.f32 	%f1638, [%rd4+128];
$L__BB1_7:
	setp.gt.u32 	%p10, %r2, 15;
	st.shared.f32 	[%r5], %f1638;
	bar.sync 	0;
	ld.shared.f32 	%f197, [%r4];
	ld.global.f32 	%f198, [%rd3+524288];
	fma.rn.f32 	%f199, %f197, %f198, %f7;
	ld.shared.f32 	%f200, [%r4+4];
	ld.global.f32 	%f201, [%rd3+540672];
	fma.rn.f32 	%f202, %f200, %f201, %f199;
	ld.shared.f32 	%f203, [%r4+8];
	ld.global.f32 	%f204, [%rd3+557056];
	fma.rn.f32 	%f205, %f203, %f204, %f202;
	ld.shared.f32 	%f206, [%r4+12];
	ld.global.f32 	%f207, [%rd3+573440];
	fma.rn.f32 	%f208, %f206, %f207, %f205;
	ld.shared.f32 	%f209, [%r4+16];
	ld.global.f32 	%f210, [%rd3+589824];
	fma.rn.f32 	%f211, %f209, %f210, %f208;
	ld.shared.f32 	%f212, [%r4+20];
	ld.global.f32 	%f213, [%rd3+606208];
	fma.rn.f32 	%f214, %f212, %f213, %f211;
	ld.shared.f32 	%f215, [%r4+24];
	ld.global.f32 	%f216, [%rd3+622592];
	fma.rn.f32 	%f217, %f215, %f216, %f214;
	ld.shared.f32 	%f218, [%r4+28];
	ld.global.f32 	%f219, [%rd3+638976];
	fma.rn.f32 	%f220, %f218, %f219, %f217;
	ld.shared.f32 	%f221, [%r4+32];
	ld.global.f32 	%f222, [%rd3+655360];
	fma.rn.f32 	%f223, %f221, %f222, %f220;
	ld.shared.f32 	%f224, [%r4+36];
	ld.global.f32 	%f225, [%rd3+671744];
	fma.rn.f32 	%f226, %f224, %f225, %f223;
	ld.shared.f32 	%f227, [%r4+40];
	ld.global.f32 	%f228, [%rd3+688128];
	fma.rn.f32 	%f229, %f227, %f228, %f226;
	ld.shared.f32 	%f230, [%r4+44];
	ld.global.f32 	%f231, [%rd3+704512];
	fma.rn.f32 	%f232, %f230, %f231, %f229;
	ld.shared.f32 	%f233, [%r4+48];
	ld.global.f32 	%f234, [%rd3+720896];
	fma.rn.f32 	%f235, %f233, %f234, %f232;
	ld.shared.f32 	%f236, [%r4+52];
	ld.global.f32 	%f237, [%rd3+737280];
	fma.rn.f32 	%f238, %f236, %f237, %f235;
	ld.shared.f32 	%f239, [%r4+56];
	ld.global.f32 	%f240, [%rd3+753664];
	fma.rn.f32 	%f241, %f239, %f240, %f238;
	ld.shared.f32 	%f242, [%r4+60];
	ld.global.f32 	%f243, [%rd3+770048];
	fma.rn.f32 	%f10, %f242, %f243, %f241;
	bar.sync 	0;
	add.s32 	%r27, %r87, 48;
	setp.ge.u32 	%p11, %r27, %r3;
	mov.f32 	%f1639, 0f00000000;
	or.pred  	%p12, %p10, %p11;
	@%p12 bra 	$L__BB1_9;
	ld.global.f32 	%f1639, [%rd4+192];
$L__BB1_9:
	setp.gt.u32 	%p13, %r2, 15;
	st.shared.f32 	[%r5], %f1639;
	bar.sync 	0;
	ld.shared.f32 	%f245, [%r4];
	ld.global.f32 	%f246, [%rd3+786432];
	fma.rn.f32 	%f247, %f245, %f246, %f10;
	ld.shared.f32 	%f248, [%r4+4];
	ld.global.f32 	%f249, [%rd3+802816];
	fma.rn.f32 	%f250, %f248, %f249, %f247;
	ld.shared.f32 	%f251, [%r4+8];
	ld.global.f32 	%f252, [%rd3+819200];
	fma.rn.f32 	%f253, %f251, %f252, %f250;
	ld.shared.f32 	%f254, [%r4+12];
	ld.global.f32 	%f255, [%rd3+835584];
	fma.rn.f32 	%f256, %f254, %f255, %f253;
	ld.shared.f32 	%f257, [%r4+16];
	ld.global.f32 	%f258, [%rd3+851968];
	fma.rn.f32 	%f259, %f257, %f258, %f256;
	ld.shared.f32 	%f260, [%r4+20];
	ld.global.f32 	%f261, [%rd3+868352];
	fma.rn.f32 	%f262, %f260, %f261, %f259;
	ld.shared.f32 	%f263, [%r4+24];
	ld.global.f32 	%f264, [%rd3+884736];
	fma.rn.f32 	%f265, %f263, %f264, %f262;
	ld.shared.f32 	%f266, [%r4+28];
	ld.global.f32 	%f267, [%rd3+901120];
	fma.rn.f32 	%f268, %f266, %f267, %f265;
	ld.shared.f32 	%f269, [%r4+32];
	ld.global.f32 	%f270, [%rd3+917504];
	fma.rn.f32 	%f271, %f269, %f270, %f268;
	ld.shared.f32 	%f272, [%r4+36];
	ld.global.f32 	%f273, [%rd3+933888];
	fma.rn.f32 	%f274, %f272, %f273, %f271;
	ld.shared.f32 	%f275, [%r4+40];
	ld.global.f32 	%f276, [%rd3+950272];
	fma.rn.f32 	%f277, %f275, %f276, %f274;
	ld.shared.f32 	%f278, [%r4+44];
	ld.global.f32 	%f279, [%rd3+966656];
	fma.rn.f32 	%f280, %f278, %f279, %f277;
	ld.shared.f32 	%f281, [%r4+48];
	ld.global.f32 	%f282, [%rd3+983040];
	fma.rn.f32 	%f283, %f281, %f282, %f280;
	ld.shared.f32 	%f284, [%r4+52];
	ld.global.f32 	%f285, [%rd3+999424];
	fma.rn.f32 	%f286, %f284, %f285, %f283;
	ld.shared.f32 	%f287, [%r4+56];
	ld.global.f32 	%f288, [%rd3+1015808];
	fma.rn.f32 	%f289, %f287, %f288, %f286;
	ld.shared.f32 	%f290, [%r4+60];
	ld.global.f32 	%f291, [%rd3+1032192];
	fma.rn.f32 	%f13, %f290, %f291, %f289;
	bar.sync 	0;
	add.s32 	%r29, %r87, 64;
	setp.ge.u32 	%p14, %r29, %r3;
	mov.f32 	%f1640, 0f00000000;
	or.pred  	%p15, %p13, %p14;
	@%p15 bra 	$L__BB1_11;
	ld.global.f32 	%f1640, [%rd4+256];
$L__BB1_11:
	setp.gt.u32 	%p16, %r2, 15;
	st.shared.f32 	[%r5], %f1640;
	bar.sync 	0;
	ld.shared.f32 	%f293, [%r4];
	ld.global.f32 	%f294, [%rd3+1048576];
	fma.rn.f32 	%f295, %f293, %f294, %f13;
	ld.shared.f32 	%f296, [%r4+4];
	ld.global.f32 	%f297, [%rd3+1064960];
	fma.rn.f32 	%f298, %f296, %f297, %f295;
	ld.shared.f32 	%f299, [%r4+8];
	ld.global.f32 	%f300, [%rd3+1081344];
	fma.rn.f32 	%f301, %f299, %f300, %f298;
	ld.shared.f32 	%f302, [%r4+12];
	ld.global.f32 	%f303, [%rd3+1097728];
	fma.rn.f32 	%f304, %f302, %f303, %f301;
	ld.shared.f32 	%f305, [%r4+16];
	ld.global.f32 	%f306, [%rd3+1114112];
	fma.rn.f32 	%f307, %f305, %f306, %f304;
	ld.shared.f32 	%f308, [%r4+20];
	ld.global.f32 	%f309, [%rd3+1130496];
	fma.rn.f32 	%f310, %f308, %f309, %f307;
	ld.shared.f32 	%f311, [%r4+24];
	ld.global.f32 	%f312, [%rd3+1146880];
	fma.rn.f32 	%f313, %f311, %f312, %f310;
	ld.shared.f32 	%f314, [%r4+28];
	ld.global.f32 	%f315, [%rd3+1163264];
	fma.rn.f32 	%f316, %f314, %f315, %f313;
	ld.shared.f32 	%f317, [%r4+32];
	ld.global.f32 	%f318, [%rd3+1179648];
	fma.rn.f32 	%f319, %f317, %f318, %f316;
	ld.shared.f32 	%f320, [%r4+36];
	ld.global.f32 	%f321, [%rd3+1196032];
	fma.rn.f32 	%f322, %f320, %f321, %f319;
	ld.shared.f32 	%f323, [%r4+40];
	ld.global.f32 	%f324, [%rd3+1212416];
	fma.rn.f32 	%f325, %f323, %f324, %f322;
	ld.shared.f32 	%f326, [%r4+44];
	ld.global.f32 	%f327, [%rd3+1228800];
	fma.rn.f32 	%f328, %f326, %f327, %f325;
	ld.shared.f32 	%f329, [%r4+48];
	ld.global.f32 	%f330, [%rd3+1245184];
	fma.rn.f32 	%f331, %f329, %f330, %f328;
	ld.shared.f32 	%f332, [%r4+52];
	ld.global.f32 	%f333, [%rd3+1261568];
	fma.rn.f32 	%f334, %f332, %f333, %f331;
	ld.shared.f32 	%f335, [%r4+56];
	ld.global.f32 	%f336, [%rd3+1277952];
	fma.rn.f32 	%f337, %f335, %f336, %f334;
	ld.shared.f32 	%f338, [%r4+60];
	ld.global.f32 	%f339, [%rd3+1294336];
	fma.rn.f32 	%f16, %f338, %f339, %f337;
	bar.sync 	0;
	add.s32 	%r31, %r87, 80;
	setp.ge.u32 	%p17, %r31, %r3;
	mov.f32 	%f1641, 0f00000000;
	or.pred  	%p18, %p16, %p17;
	@%p18 bra 	$L__BB1_13;
	ld.global.f32 	%f1641, [%rd4+320];
$L__BB1_13:
	setp.gt.u32 	%p19, %r2, 15;
	st.shared.f32 	[%r5], %f1641;
	bar.sync 	0;
	ld.shared.f32 	%f341, [%r4];
	ld.global.f32 	%f342, [%rd3+1310720];
	fma.rn.f32 	%f343, %f341, %f342, %f16;
	ld.shared.f32 	%f344, [%r4+4];
	ld.global.f32 	%f345, [%rd3+1327104];
	fma.rn.f32 	%f346, %f344, %f345, %f343;
	ld.shared.f32 	%f347, [%r4+8];
	ld.global.f32 	%f348, [%rd3+1343488];
	fma.rn.f32 	%f349, %f347, %f348, %f346;
	ld.shared.f32 	%f350, [%r4+12];
	ld.global.f32 	%f351, [%rd3+1359872];
	fma.rn.f32 	%f352, %f350, %f351, %f349;
	ld.shared.f32 	%f353, [%r4+16];
	ld.global.f32 	%f354, [%rd3+1376256];
	fma.rn.f32 	%f355, %f353, %f354, %f352;
	ld.shared.f32 	%f356, [%r4+20];
	ld.global.f32 	%f357, [%rd3+1392640];
	fma.rn.f32 	%f358, %f356, %f357, %f355;
	ld.shared.f32 	%f359, [%r4+24];
	ld.global.f32 	%f360, [%rd3+1409024];
	fma.rn.f32 	%f361, %f359, %f360, %f358;
	ld.shared.f32 	%f362, [%r4+28];
	ld.global.f32 	%f363, [%rd3+1425408];
	fma.rn.f32 	%f364, %f362, %f363, %f361;
	ld.shared.f32 	%f365, [%r4+32];
	ld.global.f32 	%f366, [%rd3+1441792];
	fma.rn.f32 	%f367, %f365, %f366, %f364;
	ld.shared.f32 	%f368, [%r4+36];
	ld.global.f32 	%f369, [%rd3+1458176];
	fma.rn.f32 	%f370, %f368, %f369, %f367;
	ld.shared.f32 	%f371, [%r4+40];
	ld.global.f32 	%f372, [%rd3+1474560];
	fma.rn.f32 	%f373, %f371, %f372, %f370;
	ld.shared.f32 	%f374, [%r4+44];
	ld.global.f32 	%f375, [%rd3+1490944];
	fma.rn.f32 	%f376, %f374, %f375, %f373;
	ld.shared.f32 	%f377, [%r4+48];
	ld.global.f32 	%f378, [%rd3+1507328];
	fma.rn.f32 	%f379, %f377, %f378, %f376;
	ld.shared.f32 	%f380, [%r4+52];
	ld.global.f32 	%f381, [%rd3+1523712];
	fma.rn.f32 	%f382, %f380, %f381, %f379;
	ld.shared.f32 	%f383, [%r4+56];
	ld.global.f32 	%f384, [%rd3+1540096];
	fma.rn.f32 	%f385, %f383, %f384, %f382;
	ld.shared.f32 	%f386, [%r4+60];
	ld.global.f32 	%f387, [%rd3+1556480];
	fma.rn.f32 	%f19, %f386, %f387, %f385;
	bar.sync 	0;
	add.s32 	%r33, %r87, 96;
	setp.ge.u32 	%p20, %r33, %r3;
	mov.f32 	%f1642, 0f00000000;
	or.pred  	%p21, %p19, %p20;
	@%p21 bra 	$L__BB1_15;
	ld.global.f32 	%f1642, [%rd4+384];
$L__BB1_15:
	setp.gt.u32 	%p22, %r2, 15;
	st.shared.f32 	[%r5], %f1642;
	bar.sync 	0;
	ld.shared.f32 	%f389, [%r4];
	ld.global.f32 	%f390, [%rd3+1572864];
	fma.rn.f32 	%f391, %f389, %f390, %f19;
	ld.shared.f32 	%f392, [%r4+4];
	ld.global.f32 	%f393, [%rd3+1589248];
	fma.rn.f32 	%f394, %f392, %f393, %f391;
	ld.shared.f32 	%f395, [%r4+8];
	ld.global.f32 	%f396, [%rd3+1605632];
	fma.rn.f32 	%f397, %f395, %f396, %f394;
	ld.shared.f32 	%f398, [%r4+12];
	ld.global.f32 	%f399, [%rd3+1622016];
	fma.rn.f32 	%f400, %f398, %f399, %f397;
	ld.shared.f32 	%f401, [%r4+16];
	ld.global.f32 	%f402, [%rd3+1638400];
	fma.rn.f32 	%f403, %f401, %f402, %f400;
	ld.shared.f32 	%f404, [%r4+20];
	ld.global.f32 	%f405, [%rd3+1654784];
	fma.rn.f32 	%f406, %f404, %f405, %f403;
	ld.shared.f32 	%f407, [%r4+24];
	ld.global.f32 	%f408, [%rd3+1671168];
	fma.rn.f32 	%f409, %f407, %f408, %f406;
	ld.shared.f32 	%f410, [%r4+28];
	ld.global.f32 	%f411, [%rd3+1687552];
	fma.rn.f32 	%f412, %f410, %f411, %f409;
	ld.shared.f32 	%f413, [%r4+32];
	ld.global.f32 	%f414, [%rd3+1703936];
	fma.rn.f32 	%f415, %f413, %f414, %f412;
	ld.shared.f32 	%f416, [%r4+36];
	ld.global.f32 	%f417, [%rd3+1720320];
	fma.rn.f32 	%f418, %f416, %f417, %f415;
	ld.shared.f32 	%f419, [%r4+40];
	ld.global.f32 	%f420, [%rd3+1736704];
	fma.rn.f32 	%f421, %f419, %f420, %f418;
	ld.shared.f32 	%f422, [%r4+44];
	ld.global.f32 	%f423, [%rd3+1753088];
	fma.rn.f32 	%f424, %f422, %f423, %f421;
	ld.shared.f32 	%f425, [%r4+48];
	ld.global.f32 	%f426, [%rd3+1769472];
	fma.rn.f32 	%f427, %f425, %f426, %f424;
	ld.shared.f32 	%f428, [%r4+52];
	ld.global.f32 	%f429, [%rd3+1785856];
	fma.rn.f32 	%f430, %f428, %f429, %f427;
	ld.shared.f32 	%f431, [%r4+56];
	ld.global.f32 	%f432, [%rd3+1802240];
	fma.rn.f32 	%f433, %f431, %f432, %f430;
	ld.shared.f32 	%f434, [%r4+60];
	ld.global.f32 	%f435, [%rd3+1818624];
	fma.rn.f32 	%f22, %f434, %f435, %f433;
	bar.sync 	0;
	add.s32 	%r35, %r87, 112;
	setp.ge.u32 	%p23, %r35, %r3;
	mov.f32 	%f1643, 0f00000000;
	or.pred  	%p24, %p22, %p23;
	@%p24 bra 	$L__BB1_17;
	ld.global.f32 	%f1643, [%rd4+448];
$L__BB1_17:
	setp.gt.u32 	%p25, %r2, 15;
	st.shared.f32 	[%r5], %f1643;
	bar.sync 	0;
	ld.shared.f32 	%f437, [%r4];
	ld.global.f32 	%f438, [%rd3+1835008];
	fma.rn.f32 	%f439, %f437, %f438, %f22;
	ld.shared.f32 	%f440, [%r4+4];
	ld.global.f32 	%f441, [%rd3+1851392];
	fma.rn.f32 	%f442, %f440, %f441, %f439;
	ld.shared.f32 	%f443, [%r4+8];
	ld.global.f32 	%f444, [%rd3+1867776];
	fma.rn.f32 	%f445, %f443, %f444, %f442;
	ld.shared.f32 	%f446, [%r4+12];
	ld.global.f32 	%f447, [%rd3+1884160];
	fma.rn.f32 	%f448, %f446, %f447, %f445;
	ld.shared.f32 	%f449, [%r4+16];
	ld.global.f32 	%f450, [%rd3+1900544];
	fma.rn.f32 	%f451, %f449, %f450, %f448;
	ld.shared.f32 	%f452, [%r4+20];
	ld.global.f32 	%f453, [%rd3+1916928];
	fma.rn.f32 	%f454, %f452, %f453, %f451;
	ld.shared.f32 	%f455, [%r4+24];
	ld.global.f32 	%f456, [%rd3+1933312];
	fma.rn.f32 	%f457, %f455, %f456, %f454;
	ld.shared.f32 	%f458, [%r4+28];
	ld.global.f32 	%f459, [%rd3+1949696];
	fma.rn.f32 	%f460, %f458, %f459, %f457;
	ld.shared.f32 	%f461, [%r4+32];
	ld.global.f32 	%f462, [%rd3+1966080];
	fma.rn.f32 	%f463, %f461, %f462, %f460;
	ld.shared.f32 	%f464, [%r4+36];
	ld.global.f32 	%f465, [%rd3+1982464];
	fma.rn.f32 	%f466, %f464, %f465, %f463;
	ld.shared.f32 	%f467, [%r4+40];
	ld.global.f32 	%f468, [%rd3+1998848];
	fma.rn.f32 	%f469, %f467, %f468, %f466;
	ld.shared.f32 	%f470, [%r4+44];
	ld.global.f32 	%f471, [%rd3+2015232];
	fma.rn.f32 	%f472, %f470, %f471, %f469;
	ld.shared.f32 	%f473, [%r4+48];
	ld.global.f32 	%f474, [%rd3+2031616];
	fma.rn.f32 	%f475, %f473, %f474, %f472;
	ld.shared.f32 	%f476, [%r4+52];
	ld.global.f32 	%f477, [%rd3+2048000];
	fma.rn.f32 	%f478, %f476, %f477, %f475;
	ld.shared.f32 	%f479, [%r4+56];
	ld.global.f32 	%f480, [%rd3+2064384];
	fma.rn.f32 	%f481, %f479, %f480, %f478;
	ld.shared.f32 	%f482, [%r4+60];
	ld.global.f32 	%f483, [%rd3+2080768];
	fma.rn.f32 	%f25, %f482, %f483, %f481;
	bar.sync 	0;
	add.s32 	%r37, %r87, 128;
	setp.ge.u32 	%p26, %r37, %r3;
	mov.f32 	%f1644, 0f00000000;
	or.pred  	%p27, %p25, %p26;
	@%p27 bra 	$L__BB1_19;
	ld.global.f32 	%f1644, [%rd4+512];
$L__BB1_19:
	setp.gt.u32 	%p28, %r2, 15;
	st.shared.f32 	[%r5], %f1644;
	bar.sync 	0;
	ld.shared.f32 	%f485, [%r4];
	ld.global.f32 	%f486, [%rd3+2097152];
	fma.rn.f32 	%f487, %f485, %f486, %f25;
	ld.shared.f32 	%f488, [%r4+4];
	ld.global.f32 	%f489, [%rd3+2113536];
	fma.rn.f32 	%f490, %f488, %f489, %f487;
	ld.shared.f32 	%f491, [%r4+8];
	ld.global.f32 	%f492, [%rd3+2129920];
	fma.rn.f32 	%f493, %f491, %f492, %f490;
	ld.shared.f32 	%f494, [%r4+12];
	ld.global.f32 	%f495, [%rd3+2146304];
	fma.rn.f32 	%f496, %f494, %f495, %f493;
	ld.shared.f32 	%f497, [%r4+16];
	ld.global.f32 	%f498, [%rd3+2162688];
	fma.rn.f32 	%f499, %f497, %f498, %f496;
	ld.shared.f32 	%f500, [%r4+20];
	ld.global.f32 	%f501, [%rd3+2179072];
	fma.rn.f32 	%f502, %f500, %f501, %f499;
	ld.shared.f32 	%f503, [%r4+24];
	ld.global.f32 	%f504, [%rd3+2195456];
	fma.rn.f32 	%f505, %f503, %f504, %f502;
	ld.shared.f32 	%f506, [%r4+28];
	ld.global.f32 	%f507, [%rd3+2211840];
	fma.rn.f32 	%f508, %f506, %f507, %f505;
	ld.shared.f32 	%f509, [%r4+32];
	ld.global.f32 	%f510, [%rd3+2228224];
	fma.rn.f32 	%f511, %f509, %f510, %f508;
	ld.shared.f32 	%f512, [%r4+36];
	ld.global.f32 	%f513, [%rd3+2244608];
	fma.rn.f32 	%f514, %f512, %f513, %f511;
	ld.shared.f32 	%f515, [%r4+40];
	ld.global.f32 	%f516, [%rd3+2260992];
	fma.rn.f32 	%f517, %f515, %f516, %f514;
	ld.shared.f32 	%f518, [%r4+44];
	ld.global.f32 	%f519, [%rd3+2277376];
	fma.rn.f32 	%f520, %f518, %f519, %f517;
	ld.shared.f32 	%f521, [%r4+48];
	ld.global.f32 	%f522, [%rd3+2293760];
	fma.rn.f32 	%f523, %f521, %f522, %f520;
	ld.shared.f32 	%f524, [%r4+52];
	ld.global.f32 	%f525, [%rd3+2310144];
	fma.rn.f32 	%f526, %f524, %f525, %f523;
	ld.shared.f32 	%f527, [%r4+56];
	ld.global.f32 	%f528, [%rd3+2326528];
	fma.rn.f32 	%f529, %f527, %f528, %f526;
	ld.shared.f32 	%f530, [%r4+60];
	ld.global.f32 	%f531, [%rd3+2342912];
	fma.rn.f32 	%f28, %f530, %f531, %f529;
	bar.sync 	0;
	add.s32 	%r39, %r87, 144;
	setp.ge.u32 	%p29, %r39, %r3;
	mov.f32 	%f1645, 0f00000000;
	or.pred  	%p30, %p28, %p29;
	@%p30 bra 	$L__BB1_21;
	ld.global.f32 	%f1645, [%rd4+576];
$L__BB1_21:
	setp.gt.u32 	%p31, %r2, 15;
	st.shared.f32 	[%r5], %f1645;
	bar.sync 	0;
	ld.shared.f32 	%f533, [%r4];
	ld.global.f32 	%f534, [%rd3+2359296];
	fma.rn.f32 	%f535, %f533, %f534, %f28;
	ld.shared.f32 	%f536, [%r4+4];
	ld.global.f32 	%f537, [%rd3+2375680];
	fma.rn.f32 	%f538, %f536, %f537, %f535;
	ld.shared.f32 	%f539, [%r4+8];
	ld.global.f32 	%f540, [%rd3+2392064];
	fma.rn.f32 	%f541, %f539, %f540, %f538;
	ld.shared.f32 	%f542, [%r4+12];
	ld.global.f32 	%f543, [%rd3+2408448];
	fma.rn.f32 	%f544, %f542, %f543, %f541;
	ld.shared.f32 	%f545, [%r4+16];
	ld.global.f32 	%f546, [%rd3+2424832];
	fma.rn.f32 	%f547, %f545, %f546, %f544;
	ld.shared.f32 	%f548, [%r4+20];
	ld.global.f32 	%f549, [%rd3+2441216];
	fma.rn.f32 	%f550, %f548, %f549, %f547;
	ld.shared.f32 	%f551, [%r4+24];
	ld.global.f32 	%f552, [%rd3+2457600];
	fma.rn.f32 	%f553, %f551, %f552, %f550;
	ld.shared.f32 	%f554, [%r4+28];
	ld.global.f32 	%f555, [%rd3+2473984];
	fma.rn.f32 	%f556, %f554, %f555, %f553;
	ld.shared.f32 	%f557, [%r4+32];
	ld.global.f32 	%f558, [%rd3+2490368];
	fma.rn.f32 	%f559, %f557, %f558, %f556;
	ld.shared.f32 	%f560, [%r4+36];
	ld.global.f32 	%f561, [%rd3+2506752];
	fma.rn.f32 	%f562, %f560, %f561, %f559;
	ld.shared.f32 	%f563, [%r4+40];
	ld.global.f32 	%f564, [%rd3+2523136];
	fma.rn.f32 	%f565, %f563, %f564, %f562;
	ld.shared.f32 	%f566, [%r4+44];
	ld.global.f32 	%f567, [%rd3+2539520];
	fma.rn.f32 	%f568, %f566, %f567, %f565;
	ld.shared.f32 	%f569, [%r4+48];
	ld.global.f32 	%f570, [%rd3+2555904];
	fma.rn.f32 	%f571, %f569, %f570, %f568;
	ld.shared.f32 	%f572, [%r4+52];
	ld.global.f32 	%f573, [%rd3+2572288];
	fma.rn.f32 	%f574, %f572, %f573, %f571;
	ld.shared.f32 	%f575, [%r4+56];
	ld.global.f32 	%f576, [%rd3+2588672];
	fma.rn.f32 	%f577, %f575, %f576, %f574;
	ld.shared.f32 	%f578, [%r4+60];
	ld.global.f32 	%f579, [%rd3+2605056];
	fma.rn.f32 	%f31, %f578, %f579, %f577;
	bar.sync 	0;
	add.s32 	%r41, %r87, 160;
	setp.ge.u32 	%p32, %r41, %r3;
	mov.f32 	%f1646, 0f00000000;
	or.pred  	%p33, %p31, %p32;
	@%p33 bra 	$L__BB1_23;
	ld.global.f32 	%f1646, [%rd4+640];
$L__BB1_23:
	setp.gt.u32 	%p34, %r2, 15;
	st.shared.f32 	[%r5], %f1646;
	bar.sync 	0;
	ld.shared.f32 	%f581, [%r4];
	ld.global.f32 	%f582, [%rd3+2621440];
	fma.rn.f32 	%f583, %f581, %f582, %f31;
	ld.shared.f32 	%f584, [%r4+4];
	ld.global.f32 	%f585, [%rd3+2637824];
	fma.rn.f32 	%f586, %f584, %f585, %f583;
	ld.shared.f32 	%f587, [%r4+8];
	ld.global.f32 	%f588, [%rd3+2654208];
	fma.rn.f32 	%f589, %f587, %f588, %f586;
	ld.shared.f32 	%f590, [%r4+12];
	ld.global.f32 	%f591, [%rd3+2670592];
	fma.rn.f32 	%f592, %f590, %f591, %f589;
	ld.shared.f32 	%f593, [%r4+16];
	ld.global.f32 	%f594, [%rd3+2686976];
	fma.rn.f32 	%f595, %f593, %f594, %f592;
	ld.shared.f32 	%f596, [%r4+20];
	ld.global.f32 	%f597, [%rd3+2703360];
	fma.rn.f32 	%f598, %f596, %f597, %f595;
	ld.shared.f32 	%f599, [%r4+24];
	ld.global.f32 	%f600, [%rd3+2719744];
	fma.rn.f32 	%f601, %f599, %f600, %f598;
	ld.shared.f32 	%f602, [%r4+28];
	ld.global.f32 	%f603, [%rd3+2736128];
	fma.rn.f32 	%f604, %f602, %f603, %f601;
	ld.shared.f32 	%f605, [%r4+32];
	ld.global.f32 	%f606, [%rd3+2752512];
	fma.rn.f32 	%f607, %f605, %f606, %f604;
	ld.shared.f32 	%f608, [%r4+36];
	ld.global.f32 	%f609, [%rd3+2768896];
	fma.rn.f32 	%f610, %f608, %f609, %f607;
	ld.shared.f32 	%f611, [%r4+40];
	ld.global.f32 	%f612, [%rd3+2785280];
	fma.rn.f32 	%f613, %f611, %f612, %f610;
	ld.shared.f32 	%f614, [%r4+44];
	ld.global.f32 	%f615, [%rd3+2801664];
	fma.rn.f32 	%f616, %f614, %f615, %f613;
	ld.shared.f32 	%f617, [%r4+48];
	ld.global.f32 	%f618, [%rd3+2818048];
	fma.rn.f32 	%f619, %f617, %f618, %f616;
	ld.shared.f32 	%f620, [%r4+52];
	ld.global.f32 	%f621, [%rd3+2834432];
	fma.rn.f32 	%f622, %f620, %f621, %f619;
	ld.shared.f32 	%f623, [%r4+56];
	ld.global.f32 	%f624, [%rd3+2850816];
	fma.rn.f32 	%f625, %f623, %f624, %f622;
	ld.shared.f32 	%f626, [%r4+60];
	ld.global.f32 	%f627, [%rd3+2867200];
	fma.rn.f32 	%f34, %f626, %f627, %f625;
	bar.sync 	0;
	add.s32 	%r43, %r87, 176;
	setp.ge.u32 	%p35, %r43, %r3;
	mov.f32 	%f1647, 0f00000000;
	or.pred  	%p36, %p34, %p35;
	@%p36 bra 	$L__BB1_25;
	ld.global.f32 	%f1647, [%rd4+704];
$L__BB1_25:
	setp.gt.u32 	%p37, %r2, 15;
	st.shared.f32 	[%r5], %f1647;
	bar.sync 	0;
	ld.shared.f32 	%f629, [%r4];
	ld.global.f32 	%f630, [%rd3+2883584];
	fma.rn.f32 	%f631, %f629, %f630, %f34;
	ld.shared.f32 	%f632, [%r4+4];
	ld.global.f32 	%f633, [%rd3+2899968];
	fma.rn.f32 	%f634, %f632, %f633, %f631;
	ld.shared.f32 	%f635, [%r4+8];
	ld.global.f32 	%f636, [%rd3+2916352];
	fma.rn.f32 	%f637, %f635, %f636, %f634;
	ld.shared.f32 	%f638, [%r4+12];
	ld.global.f32 	%f639, [%rd3+2932736];
	fma.rn.f32 	%f640, %f638, %f639, %f637;
	ld.shared.f32 	%f641, [%r4+16];
	ld.global.f32 	%f642, [%rd3+2949120];
	fma.rn.f32 	%f643, %f641, %f642, %f640;
	ld.shared.f32 	%f644, [%r4+20];
	ld.global.f32 	%f645, [%rd3+2965504];
	fma.rn.f32 	%f646, %f644, %f645, %f643;
	ld.shared.f32 	%f647, [%r4+24];
	ld.global.f32 	%f648, [%rd3+2981888];
	fma.rn.f32 	%f649, %f647, %f648, %f646;
	ld.shared.f32 	%f650, [%r4+28];
	ld.global.f32 	%f651, [%rd3+2998272];
	fma.rn.f32 	%f652, %f650, %f651, %f649;
	ld.shared.f32 	%f653, [%r4+32];
	ld.global.f32 	%f654, [%rd3+3014656];
	fma.rn.f32 	%f655, %f653, %f654, %f652;
	ld.shared.f32 	%f656, [%r4+36];
	ld.global.f32 	%f657, [%rd3+3031040];
	fma.rn.f32 	%f658, %f656, %f657, %f655;
	ld.shared.f32 	%f659, [%r4+40];
	ld.global.f32 	%f660, [%rd3+3047424];
	fma.rn.f32 	%f661, %f659, %f660, %f658;
	ld.shared.f32 	%f662, [%r4+44];
	ld.global.f32 	%f663, [%rd3+3063808];
	fma.rn.f32 	%f664, %f662, %f663, %f661;
	ld.shared.f32 	%f665, [%r4+48];
	ld.global.f32 	%f666, [%rd3+3080192];
	fma.rn.f32 	%f667, %f665, %f666, %f664;
	ld.shared.f32 	%f668, [%r4+52];
	ld.global.f32 	%f669, [%rd3+3096576];
	fma.rn.f32 	%f670, %f668, %f669, %f667;
	ld.shared.f32 	%f671, [%r4+56];
	ld.global.f32 	%f672, [%rd3+3112960];
	fma.rn.f32 	%f673, %f671, %f672, %f670;
	ld.shared.f32 	%f674, [%r4+60];
	ld.global.f32 	%f675, [%rd3+3129344];
	fma.rn.f32 	%f37, %f674, %f675, %f673;
	bar.sync 	0;
	add.s32 	%r45, %r87, 192;
	setp.ge.u32 	%p38, %r45, %r3;
	mov.f32 	%f1648, 0f00000000;
	or.pred  	%p39, %p37, %p38;
	@%p39 bra 	$L__BB1_27;
	ld.global.f32 	%f1648, [%rd4+768];
$L__BB1_27:
	setp.gt.u32 	%p40, %r2, 15;
	st.shared.f32 	[%r5], %f1648;
	bar.sync 	0;
	ld.shared.f32 	%f677, [%r4];
	ld.global.f32 	%f678, [%rd3+3145728];
	fma.rn.f32 	%f679, %f677, %f678, %f37;
	ld.shared.f32 	%f680, [%r4+4];
	ld.global.f32 	%f681, [%rd3+3162112];
	fma.rn.f32 	%f682, %f680, %f681, %f679;
	ld.shared.f32 	%f683, [%r4+8];
	ld.global.f32 	%f684, [%rd3+3178496];
	fma.rn.f32 	%f685, %f683, %f684, %f682;
	ld.shared.f32 	%f686, [%r4+12];
	ld.global.f32 	%f687, [%rd3+3194880];
	fma.rn.f32 	%f688, %f686, %f687, %f685;
	ld.shared.f32 	%f689, [%r4+16];
	ld.global.f32 	%f690, [%rd3+3211264];
	fma.rn.f32 	%f691, %f689, %f690, %f688;
	ld.shared.f32 	%f692, [%r4+20];
	ld.global.f32 	%f693, [%rd3+3227648];
	fma.rn.f32 	%f694, %f692, %f693, %f691;
	ld.shared.f32 	%f695, [%r4+24];
	ld.global.f32 	%f696, [%rd3+3244032];
	fma.rn.f32 	%f697, %f695, %f696, %f694;
	ld.shared.f32 	%f698, [%r4+28];
	ld.global.f32 	%f699, [%rd3+3260416];
	fma.rn.f32 	%f700, %f698, %f699, %f697;
	ld.shared.f32 	%f701, [%r4+32];
	ld.global.f32 	%f702, [%rd3+3276800];
	fma.rn.f32 	%f703, %f701, %f702, %f700;
	ld.shared.f32 	%f704, [%r4+36];
	ld.global.f32 	%f705, [%rd3+3293184];
	fma.rn.f32 	%f706, %f704, %f705, %f703;
	ld.shared.f32 	%f707, [%r4+40];
	ld.global.f32 	%f708, [%rd3+3309568];
	fma.rn.f32 	%f709, %f707, %f708, %f706;
	ld.shared.f32 	%f710, [%r4+44];
	ld.global.f32 	%f711, [%rd3+3325952];
	fma.rn.f32 	%f712, %f710, %f711, %f709;
	ld.shared.f32 	%f713, [%r4+48];
	ld.global.f32 	%f714, [%rd3+3342336];
	fma.rn.f32 	%f715, %f713, %f714, %f712;
	ld.shared.f32 	%f716, [%r4+52];
	ld.global.f32 	%f717, [%rd3+3358720];
	fma.rn.f32 	%f718, %f716, %f717, %f715;
	ld.shared.f32 	%f719, [%r4+56];
	ld.global.f32 	%f720, [%rd3+3375104];
	fma.rn.f32 	%f721, %f719, %f720, %f718;
	ld.shared.f32 	%f722, [%r4+60];
	ld.global.f32 	%f723, [%rd3+3391488];
	fma.rn.f32 	%f40, %f722, %f723, %f721;
	bar.sync 	0;
	add.s32 	%r47, %r87, 208;
	setp.ge.u32 	%p41, %r47, %r3;
	mov.f32 	%f1649, 0f00000000;
	or.pred  	%p42, %p40, %p41;
	@%p42 bra 	$L__BB1_29;
	ld.global.f32 	%f1649, [%rd4+832];
$L__BB1_29:
	setp.gt.u32 	%p43, %r2, 15;
	st.shared.f32 	[%r5], %f1649;
	bar.sync 	0;
	ld.shared.f32 	%f725, [%r4];
	ld.global.f32 	%f726, [%rd3+3407872];
	fma.rn.f32 	%f727, %f725, %f726, %f40;
	ld.shared.f32 	%f728, [%r4+4];
	ld.global.f32 	%f729, [%rd3+3424256];
	fma.rn.f32 	%f730, %f728, %f729, %f727;
	ld.shared.f32 	%f731, [%r4+8];
	ld.global.f32 	%f732, [%rd3+3440640];
	fma.rn.f32 	%f733, %f731, %f732, %f730;
	ld.shared.f32 	%f734, [%r4+12];
	ld.global.f32 	%f735, [%rd3+3457024];
	fma.rn.f32 	%f736, %f734, %f735, %f733;
	ld.shared.f32 	%f737, [%r4+16];
	ld.global.f32 	%f738, [%rd3+3473408];
	fma.rn.f32 	%f739, %f737, %f738, %f736;
	ld.shared.f32 	%f740, [%r4+20];
	ld.global.f32 	%f741, [%rd3+3489792];
	fma.rn.f32 	%f742, %f740, %f741, %f739;
	ld.shared.f32 	%f743, [%r4+24];
	ld.global.f32 	%f744, [%rd3+3506176];
	fma.rn.f32 	%f745, %f743, %f744, %f742;
	ld.shared.f32 	%f746, [%r4+28];
	ld.global.f32 	%f747, [%rd3+3522560];
	fma.rn.f32 	%f748, %f746, %f747, %f745;
	ld.shared.f32 	%f749, [%r4+32];
	ld.global.f32 	%f750, [%rd3+3538944];
	fma.rn.f32 	%f751, %f749, %f750, %f748;
	ld.shared.f32 	%f752, [%r4+36];
	ld.global.f32 	%f753, [%rd3+3555328];
	fma.rn.f32 	%f754, %f752, %f753, %f751;
	ld.shared.f32 	%f755, [%r4+40];
	ld.global.f32 	%f756, [%rd3+3571712];
	fma.rn.f32 	%f757, %f755, %f756, %f754;
	ld.shared.f32 	%f758, [%r4+44];
	ld.global.f32 	%f759, [%rd3+3588096];
	fma.rn.f32 	%f760, %f758, %f759, %f757;
	ld.shared.f32 	%f761, [%r4+48];
	ld.global.f32 	%f762, [%rd3+3604480];
	fma.rn.f32 	%f763, %f761, %f762, %f760;
	ld.shared.f32 	%f764, [%r4+52];
	ld.global.f32 	%f765, [%rd3+3620864];
	fma.rn.f32 	%f766, %f764, %f765, %f763;
	ld.shared.f32 	%f767, [%r4+56];
	ld.global.f32 	%f768, [%rd3+3637248];
	fma.rn.f32 	%f769, %f767, %f768, %f766;
	ld.shared.f32 	%f770, [%r4+60];
	ld.global.f32 	%f771, [%rd3+3653632];
	fma.rn.f32 	%f43, %f770, %f771, %f769;
	bar.sync 	0;
	add.s32 	%r49, %r87, 224;
	setp.ge.u32 	%p44, %r49, %r3;
	mov.f32 	%f1650, 0f00000000;
	or.pred  	%p45, %p43, %p44;
	@%p45 bra 	$L__BB1_31;
	ld.global.f32 	%f1650, [%rd4+896];
$L__BB1_31:
	setp.gt.u32 	%p46, %r2, 15;
	st.shared.f32 	[%r5], %f1650;
	bar.sync 	0;
	ld.shared.f32 	%f773, [%r4];
	ld.global.f32 	%f774, [%rd3+3670016];
	fma.rn.f32 	%f775, %f773, %f774, %f43;
	ld.shared.f32 	%f776, [%r4+4];
	ld.global.f32 	%f777, [%rd3+3686400];
	fma.rn.f32 	%f778, %f776, %f777, %f775;
	ld.shared.f32 	%f779, [%r4+8];
	ld.global.f32 	%f780, [%rd3+3702784];
	fma.rn.f32 	%f781, %f779, %f780, %f778;
	ld.shared.f32 	%f782, [%r4+12];
	ld.global.f32 	%f783, [%rd3+3719168];
	fma.rn.f32 	%f784, %f782, %f783, %f781;
	ld.shared.f32 	%f785, [%r4+16];
	ld.global.f32 	%f786, [%rd3+3735552];
	fma.rn.f32 	%f787, %f785, %f786, %f784;
	ld.shared.f32 	%f788, [%r4+20];
	ld.global.f32 	%f789, [%rd3+3751936];
	fma.rn.f32 	%f790, %f788, %f789, %f787;
	ld.shared.f32 	%f791, [%r4+24];
	ld.global.f32 	%f792, [%rd3+3768320];
	fma.rn.f32 	%f793, %f791, %f792, %f790;
	ld.shared.f32 	%f794, [%r4+28];
	ld.global.f32 	%f795, [%rd3+3784704];
	fma.rn.f32 	%f796, %f794, %f795, %f793;
	ld.shared.f32 	%f797, [%r4+32];
	ld.global.f32 	%f798, [%rd3+3801088];
	fma.rn.f32 	%f799, %f797, %f798, %f796;
	ld.shared.f32 	%f800, [%r4+36];
	ld.global.f32 	%f801, [%rd3+3817472];
	fma.rn.f32 	%f802, %f800, %f801, %f799;
	ld.shared.f32 	%f803, [%r4+40];
	ld.global.f32 	%f804, [%rd3+3833856];
	fma.rn.f32 	%f805, %f803, %f804, %f802;
	ld.shared.f32 	%f806, [%r4+44];
	ld.global.f32 	%f807, [%rd3+3850240];
	fma.rn.f32 	%f808, %f806, %f807, %f805;
	ld.shared.f32 	%f809, [%r4+48];
	ld.global.f32 	%f810, [%rd3+3866624];
	fma.rn.f32 	%f811, %f809, %f810, %f808;
	ld.shared.f32 	%f812, [%r4+52];
	ld.global.f32 	%f813, [%rd3+3883008];
	fma.rn.f32 	%f814, %f812, %f813, %f811;
	ld.shared.f32 	%f815, [%r4+56];
	ld.global.f32 	%f816, [%rd3+3899392];
	fma.rn.f32 	%f817, %f815, %f816, %f814;
	ld.shared.f32 	%f818, [%r4+60];
	ld.global.f32 	%f819, [%rd3+3915776];
	fma.rn.f32 	%f46, %f818, %f819, %f817;
	bar.sync 	0;
	add.s32 	%r51, %r87, 240;
	setp.ge.u32 	%p47, %r51, %r3;
	mov.f32 	%f1651, 0f00000000;
	or.pred  	%p48, %p46, %p47;
	@%p48 bra 	$L__BB1_33;
	ld.global.f32 	%f1651, [%rd4+960];
$L__BB1_33:
	setp.gt.u32 	%p49, %r2, 15;
	st.shared.f32 	[%r5], %f1651;
	bar.sync 	0;
	ld.shared.f32 	%f821, [%r4];
	ld.global.f32 	%f822, [%rd3+3932160];
	fma.rn.f32 	%f823, %f821, %f822, %f46;
	ld.shared.f32 	%f824, [%r4+4];
	ld.global.f32 	%f825, [%rd3+3948544];
	fma.rn.f32 	%f826, %f824, %f825, %f823;
	ld.shared.f32 	%f827, [%r4+8];
	ld.global.f32 	%f828, [%rd3+3964928];
	fma.rn.f32 	%f829, %f827, %f828, %f826;
	ld.shared.f32 	%f830, [%r4+12];
	ld.global.f32 	%f831, [%rd3+3981312];
	fma.rn.f32 	%f832, %f830, %f831, %f829;
	ld.shared.f32 	%f833, [%r4+16];
	ld.global.f32 	%f834, [%rd3+3997696];
	fma.rn.f32 	%f835, %f833, %f834, %f832;
	ld.shared.f32 	%f836, [%r4+20];
	ld.global.f32 	%f837, [%rd3+4014080];
	fma.rn.f32 	%f838, %f836, %f837, %f835;
	ld.shared.f32 	%f839, [%r4+24];
	ld.global.f32 	%f840, [%rd3+4030464];
	fma.rn.f32 	%f841, %f839, %f840, %f838;
	ld.shared.f32 	%f842, [%r4+28];
	ld.global.f32 	%f843, [%rd3+4046848];
	fma.rn.f32 	%f844, %f842, %f843, %f841;
	ld.shared.f32 	%f845, [%r4+32];
	ld.global.f32 	%f846, [%rd3+4063232];
	fma.rn.f32 	%f847, %f845, %f846, %f844;
	ld.shared.f32 	%f848, [%r4+36];
	ld.global.f32 	%f849, [%rd3+4079616];
	fma.rn.f32 	%f850, %f848, %f849, %f847;
	ld.shared.f32 	%f851, [%r4+40];
	ld.global.f32 	%f852, [%rd3+4096000];
	fma.rn.f32 	%f853, %f851, %f852, %f850;
	ld.shared.f32 	%f854, [%r4+44];
	ld.global.f32 	%f855, [%rd3+4112384];
	fma.rn.f32 	%f856, %f854, %f855, %f853;
	ld.shared.f32 	%f857, [%r4+48];
	ld.global.f32 	%f858, [%rd3+4128768];
	fma.rn.f32 	%f859, %f857, %f858, %f856;
	ld.shared.f32 	%f860, [%r4+52];
	ld.global.f32 	%f861, [%rd3+4145152];
	fma.rn.f32 	%f862, %f860, %f861, %f859;
	ld.shared.f32 	%f863, [%r4+56];
	ld.global.f32 	%f864, [%rd3+4161536];
	fma.rn.f32 	%f865, %f863, %f864, %f862;
	ld.shared.f32 	%f866, [%r4+60];
	ld.global.f32 	%f867, [%rd3+4177920];
	fma.rn.f32 	%f49, %f866, %f867, %f865;
	bar.sync 	0;
	add.s32 	%r53, %r87, 256;
	setp.ge.u32 	%p50, %r53, %r3;
	mov.f32 	%f1652, 0f00000000;
	or.pred  	%p51, %p49, %p50;
	@%p51 bra 	$L__BB1_35;
	ld.global.f32 	%f1652, [%rd4+1024];
$L__BB1_35:
	setp.gt.u32 	%p52, %r2, 15;
	st.shared.f32 	[%r5], %f1652;
	bar.sync 	0;
	ld.shared.f32 	%f869, [%r4];
	ld.global.f32 	%f870, [%rd3+4194304];
	fma.rn.f32 	%f871, %f869, %f870, %f49;
	ld.shared.f32 	%f872, [%r4+4];
	ld.global.f32 	%f873, [%rd3+4210688];
	fma.rn.f32 	%f874, %f872, %f873, %f871;
	ld.shared.f32 	%f875, [%r4+8];
	ld.global.f32 	%f876, [%rd3+4227072];
	fma.rn.f32 	%f877, %f875, %f876, %f874;
	ld.shared.f32 	%f878, [%r4+12];
	ld.global.f32 	%f879, [%rd3+4243456];
	fma.rn.f32 	%f880, %f878, %f879, %f877;
	ld.shared.f32 	%f881, [%r4+16];
	ld.global.f32 	%f882, [%rd3+4259840];
	fma.rn.f32 	%f883, %f881, %f882, %f880;
	ld.shared.f32 	%f884, [%r4+20];
	ld.global.f32 	%f885, [%rd3+4276224];
	fma.rn.f32 	%f886, %f884, %f885, %f883;
	ld.shared.f32 	%f887, [%r4+24];
	ld.global.f32 	%f888, [%rd3+4292608];
	fma.rn.f32 	%f889, %f887, %f888, %f886;
	ld.shared.f32 	%f890, [%r4+28];
	ld.global.f32 	%f891, [%rd3+4308992];
	fma.rn.f32 	%f892, %f890, %f891, %f889;
	ld.shared.f32 	%f893, [%r4+32];
	ld.global.f32 	%f894, [%rd3+4325376];
	fma.rn.f32 	%f895, %f893, %f894, %f892;
	ld.shared.f32 	%f896, [%r4+36];
	ld.global.f32 	%f897, [%rd3+4341760];
	fma.rn.f32 	%f898, %f896, %f897, %f895;
	ld.shared.f32 	%f899, [%r4+40];
	ld.global.f32 	%f900, [%rd3+4358144];
	fma.rn.f32 	%f901, %f899, %f900, %f898;
	ld.shared.f32 	%f902, [%r4+44];
	ld.global.f32 	%f903, [%rd3+4374528];
	fma.rn.f32 	%f904, %f902, %f903, %f901;
	ld.shared.f32 	%f905, [%r4+48];
	ld.global.f32 	%f906, [%rd3+4390912];
	fma.rn.f32 	%f907, %f905, %f906, %f904;
	ld.shared.f32 	%f908, [%r4+52];
	ld.global.f32 	%f909, [%rd3+4407296];
	fma.rn.f32 	%f910, %f908, %f909, %f907;
	ld.shared.f32 	%f911, [%r4+56];
	ld.global.f32 	%f912, [%rd3+4423680];
	fma.rn.f32 	%f913, %f911, %f912, %f910;
	ld.shared.f32 	%f914, [%r4+60];
	ld.global.f32 	%f915, [%rd3+4440064];
	fma.rn.f32 	%f52, %f914, %f915, %f913;
	bar.sync 	0;
	add.s32 	%r55, %r87, 272;
	setp.ge.u32 	%p53, %r55, %r3;
	mov.f32 	%f1653, 0f00000000;
	or.pred  	%p54, %p52, %p53;
	@%p54 bra 	$L__BB1_37;
	ld.global.f32 	%f1653, [%rd4+1088];
$L__BB1_37:
	setp.gt.u32 	%p55, %r2, 15;
	st.shared.f32 	[%r5], %f1653;
	bar.sync 	0;
	ld.shared.f32 	%f917, [%r4];
	ld.global.f32 	%f918, [%rd3+4456448];
	fma.rn.f32 	%f919, %f917, %f918, %f52;
	ld.shared.f32 	%f920, [%r4+4];
	ld.global.f32 	%f921, [%rd3+4472832];
	fma.rn.f32 	%f922, %f920, %f921, %f919;
	ld.shared.f32 	%f923, [%r4+8];
	ld.global.f32 	%f924, [%rd3+4489216];
	fma.rn.f32 	%f925, %f923, %f924, %f922;
	ld.shared.f32 	%f926, [%r4+12];
	ld.global.f32 	%f927, [%rd3+4505600];
	fma.rn.f32 	%f928, %f926, %f927, %f925;
	ld.shared.f32 	%f929, [%r4+16];
	ld.global.f32 	%f930, [%rd3+4521984];
	fma.rn.f32 	%f931, %f929, %f930, %f928;
	ld.shared.f32 	%f932, [%r4+20];
	ld.global.f32 	%f933, [%rd3+4538368];
	fma.rn.f32 	%f934, %f932, %f933, %f931;
	ld.shared.f32 	%f935, [%r4+24];
	ld.global.f32 	%f936, [%rd3+4554752];
	fma.rn.f32 	%f937, %f935, %f936, %f934;
	ld.shared.f32 	%f938, [%r4+28];
	ld.global.f32 	%f939, [%rd3+4571136];
	fma.rn.f32 	%f940, %f938, %f939, %f937;
	ld.shared.f32 	%f941, [%r4+32];
	ld.global.f32 	%f942, [%rd3+4587520];
	fma.rn.f32 	%f943, %f941, %f942, %f940;
	ld.shared.f32 	%f944, [%r4+36];
	ld.global.f32 	%f945, [%rd3+4603904];
	fma.rn.f32 	%f946, %f944, %f945, %f943;
	ld.shared.f32 	%f947, [%r4+40];
	ld.global.f32 	%f948, [%rd3+4620288];
	fma.rn.f32 	%f949, %f947, %f948, %f946;
	ld.shared.f32 	%f950, [%r4+44];
	ld.global.f32 	%f951, [%rd3+4636672];
	fma.rn.f32 	%f952, %f950, %f951, %f949;
	ld.shared.f32 	%f953, [%r4+48];
	ld.global.f32 	%f954, [%rd3+4653056];
	fma.rn.f32 	%f955, %f953, %f954, %f952;
	ld.shared.f32 	%f956, [%r4+52];
	ld.global.f32 	%f957, [%rd3+4669440];
	fma.rn.f32 	%f958, %f956, %f957, %f955;
	ld.shared.f32 	%f959, [%r4+56];
	ld.global.f32 	%f960, [%rd3+4685824];
	fma.rn.f32 	%f961, %f959, %f960, %f958;
	ld.shared.f32 	%f962, [%r4+60];
	ld.global.f32 	%f963, [%rd3+4702208];
	fma.rn.f32 	%f55, %f962, %f963, %f961;
	bar.sync 	0;
	add.s32 	%r57, %r87, 288;
	setp.ge.u32 	%p56, %r57, %r3;
	mov.f32 	%f1654, 0f00000000;
	or.pred  	%p57, %p55, %p56;
	@%p57 bra 	$L__BB1_39;
	ld.global.f32 	%f1654, [%rd4+1152];
$L__BB1_39:
	setp.gt.u32 	%p58, %r2, 15;
	st.shared.f32 	[%r5], %f1654;
	bar.sync 	0;
	ld.shared.f32 	%f965, [%r4];
	ld.global.f32 	%f966, [%rd3+4718592];
	fma.rn.f32 	%f967, %f965, %f966, %f55;
	ld.shared.f32 	%f968, [%r4+4];
	ld.global.f32 	%f969, [%rd3+4734976];
	fma.rn.f32 	%f970, %f968, %f969, %f967;
	ld.shared.f32 	%f971, [%r4+8];
	ld.global.f32 	%f972, [%rd3+4751360];
	fma.rn.f32 	%f973, %f971, %f972, %f970;
	ld.shared.f32 	%f974, [%r4+12];
	ld.global.f32 	%f975, [%rd3+4767744];
	fma.rn.f32 	%f976, %f974, %f975, %f973;
	ld.shared.f32 	%f977, [%r4+16];
	ld.global.f32 	%f978, [%rd3+4784128];
	fma.rn.f32 	%f979, %f977, %f978, %f976;
	ld.shared.f32 	%f980, [%r4+20];
	ld.global.f32 	%f981, [%rd3+4800512];
	fma.rn.f32 	%f982, %f980, %f981, %f979;
	ld.shared.f32 	%f983, [%r4+24];
	ld.global.f32 	%f984, [%rd3+4816896];
	fma.rn.f32 	%f985, %f983, %f984, %f982;
	ld.shared.f32 	%f986, [%r4+28];
	ld.global.f32 	%f987, [%rd3+4833280];
	fma.rn.f32 	%f988, %f986, %f987, %f985;
	ld.shared.f32 	%f989, [%r4+32];
	ld.global.f32 	%f990, [%rd3+4849664];
	fma.rn.f32 	%f991, %f989, %f990, %f988;
	ld.shared.f32 	%f992, [%r4+36];
	ld.global.f32 	%f993, [%rd3+4866048];
	fma.rn.f32 	%f994, %f992, %f993, %f991;
	ld.shared.f32 	%f995, [%r4+40];
	ld.global.f32 	%f996, [%rd3+4882432];
	fma.rn.f32 	%f997, %f995, %f996, %f994;
	ld.shared.f32 	%f998, [%r4+44];
	ld.global.f32 	%f999, [%rd3+4898816];
	fma.rn.f32 	%f1000, %f998, %f999, %f997;
	ld.shared.f32 	%f1001, [%r4+48];
	ld.global.f32 	%f1002, [%rd3+4915200];
	fma.rn.f32 	%f1003, %f1001, %f1002, %f1000;
	ld.shared.f32 	%f1004, [%r4+52];
	ld.global.f32 	%f1005, [%rd3+4931584];
	fma.rn.f32 	%f1006, %f1004, %f1005, %f1003;
	ld.shared.f32 	%f1007, [%r4+56];
	ld.global.f32 	%f1008, [%rd3+4947968];
	fma.rn.f32 	%f1009, %f1007, %f1008, %f1006;
	ld.shared.f32 	%f1010, [%r4+60];
	ld.global.f32 	%f1011, [%rd3+4964352];
	fma.rn.f32 	%f58, %f1010, %f1011, %f1009;
	bar.sync 	0;
	add.s32 	%r59, %r87, 304;
	setp.ge.u32 	%p59, %r59, %r3;
	mov.f32 	%f1655, 0f00000000;
	or.pred  	%p60, %p58, %p59;
	@%p60 bra 	$L__BB1_41;
	ld.global.f32 	%f1655, [%rd4+1216];
$L__BB1_41:
	setp.gt.u32 	%p61, %r2, 15;
	st.shared.f32 	[%r5], %f1655;
	bar.sync 	0;
	ld.shared.f32 	%f1013, [%r4];
	ld.global.f32 	%f1014, [%rd3+4980736];
	fma.rn.f32 	%f1015, %f1013, %f1014, %f58;
	ld.shared.f32 	%f1016, [%r4+4];
	ld.global.f32 	%f1017, [%rd3+4997120];
	fma.rn.f32 	%f1018, %f1016, %f1017, %f1015;
	ld.shared.f32 	%f1019, [%r4+8];
	ld.global.f32 	%f1020, [%rd3+5013504];
	fma.rn.f32 	%f1021, %f1019, %f1020, %f1018;
	ld.shared.f32 	%f1022, [%r4+12];
	ld.global.f32 	%f1023, [%rd3+5029888];
	fma.rn.f32 	%f1024, %f1022, %f1023, %f1021;
	ld.shared.f32 	%f1025, [%r4+16];
	ld.global.f32 	%f1026, [%rd3+5046272];
	fma.rn.f32 	%f1027, %f1025, %f1026, %f1024;
	ld.shared.f32 	%f1028, [%r4+20];
	ld.global.f32 	%f1029, [%rd3+5062656];
	fma.rn.f32 	%f1030, %f1028, %f1029, %f1027;
	ld.shared.f32 	%f1031, [%r4+24];
	ld.global.f32 	%f1032, [%rd3+5079040];
	fma.rn.f32 	%f1033, %f1031, %f1032, %f1030;
	ld.shared.f32 	%f1034, [%r4+28];
	ld.global.f32 	%f1035, [%rd3+5095424];
	fma.rn.f32 	%f1036, %f1034, %f1035, %f1033;
	ld.shared.f32 	%f1037, [%r4+32];
	ld.global.f32 	%f1038, [%rd3+5111808];
	fma.rn.f32 	%f1039, %f1037, %f1038, %f1036;
	ld.shared.f32 	%f1040, [%r4+36];
	ld.global.f32 	%f1041, [%rd3+5128192];
	fma.rn.f32 	%f1042, %f1040, %f1041, %f1039;
	ld.shared.f32 	%f1043, [%r4+40];
	ld.global.f32 	%f1044, [%rd3+5144576];
	fma.rn.f32 	%f1045, %f1043, %f1044, %f1042;
	ld.shared.f32 	%f1046, [%r4+44];
	ld.global.f32 	%f1047, [%rd3+5160960];
	fma.rn.f32 	%f1048, %f1046, %f1047, %f1045;
	ld.shared.f32 	%f1049, [%r4+48];
	ld.global.f32 	%f1050, [%rd3+5177344];
	fma.rn.f32 	%f1051, %f1049, %f1050, %f1048;
	ld.shared.f32 	%f1052, [%r4+52];
	ld.global.f32 	%f1053, [%rd3+5193728];
	fma.rn.f32 	%f1054, %f1052, %f1053, %f1051;
	ld.shared.f32 	%f1055, [%r4+56];
	ld.global.f32 	%f1056, [%rd3+5210112];
	fma.rn.f32 	%f1057, %f1055, %f1056, %f1054;
	ld.shared.f32 	%f1058, [%r4+60];
	ld.global.f32 	%f1059, [%rd3+5226496];
	fma.rn.f32 	%f61, %f1058, %f1059, %f1057;
	bar.sync 	0;
	add.s32 	%r61, %r87, 320;
	setp.ge.u32 	%p62, %r61, %r3;
	mov.f32 	%f1656, 0f00000000;
	or.pred  	%p63, %p61, %p62;
	@%p63 bra 	$L__BB1_43;
	ld.global.f32 	%f1656, [%rd4+1280];
$L__BB1_43:
	setp.gt.u32 	%p64, %r2, 15;
	st.shared.f32 	[%r5], %f1656;
	bar.sync 	0;
	ld.shared.f32 	%f1061, [%r4];
	ld.global.f32 	%f1062, [%rd3+5242880];
	fma.rn.f32 	%f1063, %f1061, %f1062, %f61;
	ld.shared.f32 	%f1064, [%r4+4];
	ld.global.f32 	%f1065, [%rd3+5259264];
	fma.rn.f32 	%f1066, %f1064, %f1065, %f1063;
	ld.shared.f32 	%f1067, [%r4+8];
	ld.global.f32 	%f1068, [%rd3+5275648];
	fma.rn.f32 	%f1069, %f1067, %f1068, %f1066;
	ld.shared.f32 	%f1070, [%r4+12];
	ld.global.f32 	%f1071, [%rd3+5292032];
	fma.rn.f32 	%f1072, %f1070, %f1071, %f1069;
	ld.shared.f32 	%f1073, [%r4+16];
	ld.global.f32 	%f1074, [%rd3+5308416];
	fma.rn.f32 	%f1075, %f1073, %f1074, %f1072;
	ld.shared.f32 	%f1076, [%r4+20];
	ld.global.f32 	%f1077, [%rd3+5324800];
	fma.rn.f32 	%f1078, %f1076, %f1077, %f1075;
	ld.shared.f32 	%f1079, [%r4+24];
	ld.global.f32 	%f1080, [%rd3+5341184];
	fma.rn.f32 	%f1081, %f1079, %f1080, %f1078;
	ld.shared.f32 	%f1082, [%r4+28];
	ld.global.f32 	%f1083, [%rd3+5357568];
	fma.rn.f32 	%f1084, %f1082, %f1083, %f1081;
	ld.shared.f32 	%f1085, [%r4+32];
	ld.global.f32 	%f1086, [%rd3+5373952];
	fma.rn.f32 	%f1087, %f1085, %f1086, %f1084;
	ld.shared.f32 	%f1088, [%r4+36];
	ld.global.f32 	%f1089, [%rd3+5390336];
	fma.rn.f32 	%f1090, %f1088, %f1089, %f1087;
	ld.shared.f32 	%f1091, [%r4+40];
	ld.global.f32 	%f1092, [%rd3+5406720];
	fma.rn.f32 	%f1093, %f1091, %f1092, %f1090;
	ld.shared.f32 	%f1094, [%r4+44];
	ld.global.f32 	%f1095, [%rd3+5423104];
	fma.rn.f32 	%f1096, %f1094, %f1095, %f1093;
	ld.shared.f32 	%f1097, [%r4+48];
	ld.global.f32 	%f1098, [%rd3+5439488];
	fma.rn.f32 	%f1099, %f1097, %f1098, %f1096;
	ld.shared.f32 	%f1100, [%r4+52];
	ld.global.f32 	%f1101, [%rd3+5455872];
	fma.rn.f32 	%f1102, %f1100, %f1101, %f1099;
	ld.shared.f32 	%f1103, [%r4+56];
	ld.global.f32 	%f1104, [%rd3+5472256];
	fma.rn.f32 	%f1105, %f1103, %f1104, %f1102;
	ld.shared.f32 	%f1106, [%r4+60];
	ld.global.f32 	%f1107, [%rd3+5488640];
	fma.rn.f32 	%f64, %f1106, %f1107, %f1105;
	bar.sync 	0;
	add.s32 	%r63, %r87, 336;
	setp.ge.u32 	%p65, %r63, %r3;
	mov.f32 	%f1657, 0f00000000;
	or.pred  	%p66, %p64, %p65;
	@%p66 bra 	$L__BB1_45;
	ld.global.f32 	%f1657, [%rd4+1344];
$L__BB1_45:
	setp.gt.u32 	%p67, %r2, 15;
	st.shared.f32 	[%r5], %f1657;
	bar.sync 	0;
	ld.shared.f32 	%f1109, [%r4];
	ld.global.f32 	%f1110, [%rd3+5505024];
	fma.rn.f32 	%f1111, %f1109, %f1110, %f64;
	ld.shared.f32 	%f1112, [%r4+4];
	ld.global.f32 	%f1113, [%rd3+5521408];
	fma.rn.f32 	%f1114, %f1112, %f1113, %f1111;
	ld.shared.f32 	%f1115, [%r4+8];
	ld.global.f32 	%f1116, [%rd3+5537792];
	fma.rn.f32 	%f1117, %f1115, %f1116, %f1114;
	ld.shared.f32 	%f1118, [%r4+12];
	ld.global.f32 	%f1119, [%rd3+5554176];
	fma.rn.f32 	%f1120, %f1118, %f1119, %f1117;
	ld.shared.f32 	%f1121, [%r4+16];
	ld.global.f32 	%f1122, [%rd3+5570560];
	fma.rn.f32 	%f1123, %f1121, %f1122, %f1120;
	ld.shared.f32 	%f1124, [%r4+20];
	ld.global.f32 	%f1125, [%rd3+5586944];
	fma.rn.f32 	%f1126, %f1124, %f1125, %f1123;
	ld.shared.f32 	%f1127, [%r4+24];
	ld.global.f32 	%f1128, [%rd3+5603328];
	fma.rn.f32 	%f1129, %f1127, %f1128, %f1126;
	ld.shared.f32 	%f1130, [%r4+28];
	ld.global.f32 	%f1131, [%rd3+5619712];
	fma.rn.f32 	%f1132, %f1130, %f1131, %f1129;
	ld.shared.f32 	%f1133, [%r4+32];
	ld.global.f32 	%f1134, [%rd3+5636096];
	fma.rn.f32 	%f1135, %f1133, %f1134, %f1132;
	ld.shared.f32 	%f1136, [%r4+36];
	ld.global.f32 	%f1137, [%rd3+5652480];
	fma.rn.f32 	%f1138, %f1136, %f1137, %f1135;
	ld.shared.f32 	%f1139, [%r4+40];
	ld.global.f32 	%f1140, [%rd3+5668864];
	fma.rn.f32 	%f1141, %f1139, %f1140, %f1138;
	ld.shared.f32 	%f1142, [%r4+44];
	ld.global.f32 	%f1143, [%rd3+5685248];
	fma.rn.f32 	%f1144, %f1142, %f1143, %f1141;
	ld.shared.f32 	%f1145, [%r4+48];
	ld.global.f32 	%f1146, [%rd3+5701632];
	fma.rn.f32 	%f1147, %f1145, %f1146, %f1144;
	ld.shared.f32 	%f1148, [%r4+52];
	ld.global.f32 	%f1149, [%rd3+5718016];
	fma.rn.f32 	%f1150, %f1148, %f1149, %f1147;
	ld.shared.f32 	%f1151, [%r4+56];
	ld.global.f32 	%f1152, [%rd3+5734400];
	fma.rn.f32 	%f1153, %f1151, %f1152, %f1150;
	ld.shared.f32 	%f1154, [%r4+60];
	ld.global.f32 	%f1155, [%rd3+5750784];
	fma.rn.f32 	%f67, %f1154, %f1155, %f1153;
	bar.sync 	0;
	add.s32 	%r65, %r87, 352;
	setp.ge.u32 	%p68, %r65, %r3;
	mov.f32 	%f1658, 0f00000000;
	or.pred  	%p69, %p67, %p68;
	@%p69 bra 	$L__BB1_47;
	ld.global.f32 	%f1658, [%rd4+1408];
$L__BB1_47:
	setp.gt.u32 	%p70, %r2, 15;
	st.shared.f32 	[%r5], %f1658;
	bar.sync 	0;
	ld.shared.f32 	%f1157, [%r4];
	ld.global.f32 	%f1158, [%rd3+5767168];
	fma.rn.f32 	%f1159, %f1157, %f1158, %f67;
	ld.shared.f32 	%f1160, [%r4+4];
	ld.global.f32 	%f1161, [%rd3+5783552];
	fma.rn.f32 	%f1162, %f1160, %f1161, %f1159;
	ld.shared.f32 	%f1163, [%r4+8];
	ld.global.f32 	%f1164, [%rd3+5799936];
	fma.rn.f32 	%f1165, %f1163, %f1164, %f1162;
	ld.shared.f32 	%f1166, [%r4+12];
	ld.global.f32 	%f1167, [%rd3+5816320];
	fma.rn.f32 	%f1168, %f1166, %f1167, %f1165;
	ld.shared.f32 	%f1169, [%r4+16];
	ld.global.f32 	%f1170, [%rd3+5832704];
	fma.rn.f32 	%f1171, %f1169, %f1170, %f1168;
	ld.shared.f32 	%f1172, [%r4+20];
	ld.global.f32 	%f1173, [%rd3+5849088];
	fma.rn.f32 	%f1174, %f1172, %f1173, %f1171;
	ld.shared.f32 	%f1175, [%r4+24];
	ld.global.f32 	%f1176, [%rd3+5865472];
	fma.rn.f32 	%f1177, %f1175, %f1176, %f1174;
	ld.shared.f32 	%f1178, [%r4+28];
	ld.global.f32 	%f1179, [%rd3+5881856];
	fma.rn.f32 	%f1180, %f1178, %f1179, %f1177;
	ld.shared.f32 	%f1181, [%r4+32];
	ld.global.f32 	%f1182, [%rd3+5898240];
	fma.rn.f32 	%f1183, %f1181, %f1182, %f1180;
	ld.shared.f32 	%f1184, [%r4+36];
	ld.global.f32 	%f1185, [%rd3+5914624];
	fma.rn.f32 	%f1186, %f1184, %f1185, %f1183;
	ld.shared.f32 	%f1187, [%r4+40];
	ld.global.f32 	%f1188, [%rd3+5931008];
	fma.rn.f32 	%f1189, %f1187, %f1188, %f1186;
	ld.shared.f32 	%f1190, [%r4+44];
	ld.global.f32 	%f1191, [%rd3+5947392];
	fma.rn.f32 	%f1192, %f1190, %f1191, %f1189;
	ld.shared.f32 	%f1193, [%r4+48];
	ld.global.f32 	%f1194, [%rd3+5963776];
	fma.rn.f32 	%f1195, %f1193, %f1194, %f1192;
	ld.shared.f32 	%f1196, [%r4+52];
	ld.global.f32 	%f1197, [%rd3+5980160];
	fma.rn.f32 	%f1198, %f1196, %f1197, %f1195;
	ld.shared.f32 	%f1199, [%r4+56];
	ld.global.f32 	%f1200, [%rd3+5996544];
	fma.rn.f32 	%f1201, %f1199, %f1200, %f1198;
	ld.shared.f32 	%f1202, [%r4+60];
	ld.global.f32 	%f1203, [%rd3+6012928];
	fma.rn.f32 	%f70, %f1202, %f1203, %f1201;
	bar.sync 	0;
	add.s32 	%r67, %r87, 368;
	setp.ge.u32 	%p71, %r67, %r3;
	mov.f32 	%f1659, 0f00000000;
	or.pred  	%p72, %p70, %p71;
	@%p72 bra 	$L__BB1_49;
	ld.global.f32 	%f1659, [%rd4+1472];
$L__BB1_49:
	setp.gt.u32 	%p73, %r2, 15;
	st.shared.f32 	[%r5], %f1659;
	bar.sync 	0;
	ld.shared.f32 	%f1205, [%r4];
	ld.global.f32 	%f1206, [%rd3+6029312];
	fma.rn.f32 	%f1207, %f1205, %f1206, %f70;
	ld.shared.f32 	%f1208, [%r4+4];
	ld.global.f32 	%f1209, [%rd3+6045696];
	fma.rn.f32 	%f1210, %f1208, %f1209, %f1207;
	ld.shared.f32 	%f1211, [%r4+8];
	ld.global.f32 	%f1212, [%rd3+6062080];
	fma.rn.f32 	%f1213, %f1211, %f1212, %f1210;
	ld.shared.f32 	%f1214, [%r4+12];
	ld.global.f32 	%f1215, [%rd3+6078464];
	fma.rn.f32 	%f1216, %f1214, %f1215, %f1213;
	ld.shared.f32 	%f1217, [%r4+16];
	ld.global.f32 	%f1218, [%rd3+6094848];
	fma.rn.f32 	%f1219, %f1217, %f1218, %f1216;
	ld.shared.f32 	%f1220, [%r4+20];
	ld.global.f32 	%f1221, [%rd3+6111232];
	fma.rn.f32 	%f1222, %f1220, %f1221, %f1219;
	ld.shared.f32 	%f1223, [%r4+24];
	ld.global.f32 	%f1224, [%rd3+6127616];
	fma.rn.f32 	%f1225, %f1223, %f1224, %f1222;
	ld.shared.f32 	%f1226, [%r4+28];
	ld.global.f32 	%f1227, [%rd3+6144000];
	fma.rn.f32 	%f1228, %f1226, %f1227, %f1225;
	ld.shared.f32 	%f1229, [%r4+32];
	ld.global.f32 	%f1230, [%rd3+6160384];
	fma.rn.f32 	%f1231, %f1229, %f1230, %f1228;
	ld.shared.f32 	%f1232, [%r4+36];
	ld.global.f32 	%f1233, [%rd3+6176768];
	fma.rn.f32 	%f1234, %f1232, %f1233, %f1231;
	ld.shared.f32 	%f1235, [%r4+40];
	ld.global.f32 	%f1236, [%rd3+6193152];
	fma.rn.f32 	%f1237, %f1235, %f1236, %f1234;
	ld.shared.f32 	%f1238, [%r4+44];
	ld.global.f32 	%f1239, [%rd3+6209536];
	fma.rn.f32 	%f1240, %f1238, %f1239, %f1237;
	ld.shared.f32 	%f1241, [%r4+48];
	ld.global.f32 	%f1242, [%rd3+6225920];
	fma.rn.f32 	%f1243, %f1241, %f1242, %f1240;
	ld.shared.f32 	%f1244, [%r4+52];
	ld.global.f32 	%f1245, [%rd3+6242304];
	fma.rn.f32 	%f1246, %f1244, %f1245, %f1243;
	ld.shared.f32 	%f1247, [%r4+56];
	ld.global.f32 	%f1248, [%rd3+6258688];
	fma.rn.f32 	%f1249, %f1247, %f1248, %f1246;
	ld.shared.f32 	%f1250, [%r4+60];
	ld.global.f32 	%f1251, [%rd3+6275072];
	fma.rn.f32 	%f73, %f1250, %f1251, %f1249;
	bar.sync 	0;
	add.s32 	%r69, %r87, 384;
	setp.ge.u32 	%p74, %r69, %r3;
	mov.f32 	%f1660, 0f00000000;
	or.pred  	%p75, %p73, %p74;
	@%p75 bra 	$L__BB1_51;
	ld.global.f32 	%f1660, [%rd4+1536];
$L__BB1_51:
	setp.gt.u32 	%p76, %r2, 15;
	st.shared.f32 	[%r5], %f1660;
	bar.sync 	0;
	ld.shared.f32 	%f1253, [%r4];
	ld.global.f32 	%f1254, [%rd3+6291456];
	fma.rn.f32 	%f1255, %f1253, %f1254, %f73;
	ld.shared.f32 	%f1256, [%r4+4];
	ld.global.f32 	%f1257, [%rd3+6307840];
	fma.rn.f32 	%f1258, %f1256, %f1257, %f1255;
	ld.shared.f32 	%f1259, [%r4+8];
	ld.global.f32 	%f1260, [%rd3+6324224];
	fma.rn.f32 	%f1261, %f1259, %f1260, %f1258;
	ld.shared.f32 	%f1262, [%r4+12];
	ld.global.f32 	%f1263, [%rd3+6340608];
	fma.rn.f32 	%f1264, %f1262, %f1263, %f1261;
	ld.shared.f32 	%f1265, [%r4+16];
	ld.global.f32 	%f1266, [%rd3+6356992];
	fma.rn.f32 	%f1267, %f1265, %f1266, %f1264;
	ld.shared.f32 	%f1268, [%r4+20];
	ld.global.f32 	%f1269, [%rd3+6373376];
	fma.rn.f32 	%f1270, %f1268, %f1269, %f1267;
	ld.shared.f32 	%f1271, [%r4+24];
	ld.global.f32 	%f1272, [%rd3+6389760];
	fma.rn.f32 	%f1273, %f1271, %f1272, %f1270;
	ld.shared.f32 	%f1274, [%r4+28];
	ld.global.f32 	%f1275, [%rd3+6406144];
	fma.rn.f32 	%f1276, %f1274, %f1275, %f1273;
	ld.shared.f32 	%f1277, [%r4+32];
	ld.global.f32 	%f1278, [%rd3+6422528];
	fma.rn.f32 	%f1279, %f1277, %f1278, %f1276;
	ld.shared.f32 	%f1280, [%r4+36];
	ld.global.f32 	%f1281, [%rd3+6438912];
	fma.rn.f32 	%f1282, %f1280, %f1281, %f1279;
	ld.shared.f32 	%f1283, [%r4+40];
	ld.global.f32 	%f1284, [%rd3+6455296];
	fma.rn.f32 	%f1285, %f1283, %f1284, %f1282;
	ld.shared.f32 	%f1286, [%r4+44];
	ld.global.f32 	%f1287, [%rd3+6471680];
	fma.rn.f32 	%f1288, %f1286, %f1287, %f1285;
	ld.shared.f32 	%f1289, [%r4+48];
	ld.global.f32 	%f1290, [%rd3+6488064];
	fma.rn.f32 	%f1291, %f1289, %f1290, %f1288;
	ld.shared.f32 	%f1292, [%r4+52];
	ld.global.f32 	%f1293, [%rd3+6504448];
	fma.rn.f32 	%f1294, %f1292, %f1293, %f1291;
	ld.shared.f32 	%f1295, [%r4+56];
	ld.global.f32 	%f1296, [%rd3+6520832];
	fma.rn.f32 	%f1297, %f1295, %f1296, %f1294;
	ld.shared.f32 	%f1298, [%r4+60];
	ld.global.f32 	%f1299, [%rd3+6537216];
	fma.rn.f32 	%f76, %f1298, %f1299, %f1297;
	bar.sync 	0;
	add.s32 	%r71, %r87, 400;
	setp.ge.u32 	%p77, %r71, %r3;
	mov.f32 	%f1661, 0f00000000;
	or.pred  	%p78, %p76, %p77;
	@%p78 bra 	$L__BB1_53;
	ld.global.f32 	%f1661, [%rd4+1600];
$L__BB1_53:
	setp.gt.u32 	%p79, %r2, 15;
	st.shared.f32 	[%r5], %f1661;
	bar.sync 	0;
	ld.shared.f32 	%f1301, [%r4];
	ld.global.f32 	%f1302, [%rd3+6553600];
	fma.rn.f32 	%f1303, %f1301, %f1302, %f76;
	ld.shared.f32 	%f1304, [%r4+4];
	ld.global.f32 	%f1305, [%rd3+6569984];
	fma.rn.f32 	%f1306, %f1304, %f1305, %f1303;
	ld.shared.f32 	%f1307, [%r4+8];
	ld.global.f32 	%f1308, [%rd3+6586368];
	fma.rn.f32 	%f1309, %f1307, %f1308, %f1306;
	ld.shared.f32 	%f1310, [%r4+12];
	ld.global.f32 	%f1311, [%rd3+6602752];
	fma.rn.f32 	%f1312, %f1310, %f1311, %f1309;
	ld.shared.f32 	%f1313, [%r4+16];
	ld.global.f32 	%f1314, [%rd3+6619136];
	fma.rn.f32 	%f1315, %f1313, %f1314, %f1312;
	ld.shared.f32 	%f1316, [%r4+20];
	ld.global.f32 	%f1317, [%rd3+6635520];
	fma.rn.f32 	%f1318, %f1316, %f1317, %f1315;
	ld.shared.f32 	%f1319, [%r4+24];
	ld.global.f32 	%f1320, [%rd3+6651904];
	fma.rn.f32 	%f1321, %f1319, %f1320, %f1318;
	ld.shared.f32 	%f1322, [%r4+28];
	ld.global.f32 	%f1323, [%rd3+6668288];
	fma.rn.f32 	%f1324, %f1322, %f1323, %f1321;
	ld.shared.f32 	%f1325, [%r4+32];
	ld.global.f32 	%f1326, [%rd3+6684672];
	fma.rn.f32 	%f1327, %f1325, %f1326, %f1324;
	ld.shared.f32 	%f1328, [%r4+36];
	ld.global.f32 	%f1329, [%rd3+6701056];
	fma.rn.f32 	%f1330, %f1328, %f1329, %f1327;
	ld.shared.f32 	%f1331, [%r4+40];
	ld.global.f32 	%f1332, [%rd3+6717440];
	fma.rn.f32 	%f1333, %f1331, %f1332, %f1330;
	ld.shared.f32 	%f1334, [%r4+44];
	ld.global.f32 	%f1335, [%rd3+6733824];
	fma.rn.f32 	%f1336, %f1334, %f1335, %f1333;
	ld.shared.f32 	%f1337, [%r4+48];
	ld.global.f32 	%f1338, [%rd3+6750208];
	fma.rn.f32 	%f1339, %f1337, %f1338, %f1336;
	ld.shared.f32 	%f1340, [%r4+52];
	ld.global.f32 	%f1341, [%rd3+6766592];
	fma.rn.f32 	%f1342, %f1340, %f1341, %f1339;
	ld.shared.f32 	%f1343, [%r4+56];
	ld.global.f32 	%f1344, [%rd3+6782976];
	fma.rn.f32 	%f1345, %f1343, %f1344, %f1342;
	ld.shared.f32 	%f1346, [%r4+60];
	ld.global.f32 	%f1347, [%rd3+6799360];
	fma.rn.f32 	%f79, %f1346, %f1347, %f1345;
	bar.sync 	0;
	add.s32 	%r73, %r87, 416;
	setp.ge.u32 	%p80, %r73, %r3;
	mov.f32 	%f1662, 0f00000000;
	or.pred  	%p81, %p79, %p80;
	@%p81 bra 	$L__BB1_55;
	ld.global.f32 	%f1662, [%rd4+1664];
$L__BB1_55:
	setp.gt.u32 	%p82, %r2, 15;
	st.shared.f32 	[%r5], %f1662;
	bar.sync 	0;
	ld.shared.f32 	%f1349, [%r4];
	ld.global.f32 	%f1350, [%rd3+6815744];
	fma.rn.f32 	%f1351, %f1349, %f1350, %f79;
	ld.shared.f32 	%f1352, [%r4+4];
	ld.global.f32 	%f1353, [%rd3+6832128];
	fma.rn.f32 	%f1354, %f1352, %f1353, %f1351;
	ld.shared.f32 	%f1355, [%r4+8];
	ld.global.f32 	%f1356, [%rd3+6848512];
	fma.rn.f32 	%f1357, %f1355, %f1356, %f1354;
	ld.shared.f32 	%f1358, [%r4+12];
	ld.global.f32 	%f1359, [%rd3+6864896];
	fma.rn.f32 	%f1360, %f1358, %f1359, %f1357;
	ld.shared.f32 	%f1361, [%r4+16];
	ld.global.f32 	%f1362, [%rd3+6881280];
	fma.rn.f32 	%f1363, %f1361, %f1362, %f1360;
	ld.shared.f32 	%f1364, [%r4+20];
	ld.global.f32 	%f1365, [%rd3+6897664];
	fma.rn.f32 	%f1366, %f1364, %f1365, %f1363;
	ld.shared.f32 	%f1367, [%r4+24];
	ld.global.f32 	%f1368, [%rd3+6914048];
	fma.rn.f32 	%f1369, %f1367, %f1368, %f1366;
	ld.shared.f32 	%f1370, [%r4+28];
	ld.global.f32 	%f1371, [%rd3+6930432];
	fma.rn.f32 	%f1372, %f1370, %f1371, %f1369;
	ld.shared.f32 	%f1373, [%r4+32];
	ld.global.f32 	%f1374, [%rd3+6946816];
	fma.rn.f32 	%f1375, %f1373, %f1374, %f1372;
	ld.shared.f32 	%f1376, [%r4+36];
	ld.global.f32 	%f1377, [%rd3+6963200];
	fma.rn.f32 	%f1378, %f1376, %f1377, %f1375;
	ld.shared.f32 	%f1379, [%r4+40];
	ld.global.f32 	%f1380, [%rd3+6979584];
	fma.rn.f32 	%f1381, %f1379, %f1380, %f1378;
	ld.shared.f32 	%f1382, [%r4+44];
	ld.global.f32 	%f1383, [%rd3+6995968];
	fma.rn.f32 	%f1384, %f1382, %f1383, %f1381;
	ld.shared.f32 	%f1385, [%r4+48];
	ld.global.f32 	%f1386, [%rd3+7012352];
	fma.rn.f32 	%f1387, %f1385, %f1386, %f1384;
	ld.shared.f32 	%f1388, [%r4+52];
	ld.global.f32 	%f1389, [%rd3+7028736];
	fma.rn.f32 	%f1390, %f1388, %f1389, %f1387;
	ld.shared.f32 	%f1391, [%r4+56];
	ld.global.f32 	%f1392, [%rd3+7045120];
	fma.rn.f32 	%f1393, %f1391, %f1392, %f1390;
	ld.shared.f32 	%f1394, [%r4+60];
	ld.global.f32 	%f1395, [%rd3+7061504];
	fma.rn.f32 	%f82, %f1394, %f1395, %f1393;
	bar.sync 	0;
	add.s32 	%r75, %r87, 432;
	setp.ge.u32 	%p83, %r75, %r3;
	mov.f32 	%f1663, 0f00000000;
	or.pred  	%p84, %p82, %p83;
	@%p84 bra 	$L__BB1_57;
	ld.global.f32 	%f1663, [%rd4+1728];
$L__BB1_57:
	setp.gt.u32 	%p85, %r2, 15;
	st.shared.f32 	[%r5], %f1663;
	bar.sync 	0;
	ld.shared.f32 	%f1397, [%r4];
	ld.global.f32 	%f1398, [%rd3+7077888];
	fma.rn.f32 	%f1399, %f1397, %f1398, %f82;
	ld.shared.f32 	%f1400, [%r4+4];
	ld.global.f32 	%f1401, [%rd3+7094272];
	fma.rn.f32 	%f1402, %f1400, %f1401, %f1399;
	ld.shared.f32 	%f1403, [%r4+8];
	ld.global.f32 	%f1404, [%rd3+7110656];
	fma.rn.f32 	%f1405, %f1403, %f1404, %f1402;
	ld.shared.f32 	%f1406, [%r4+12];
	ld.global.f32 	%f1407, [%rd3+7127040];
	fma.rn.f32 	%f1408, %f1406, %f1407, %f1405;
	ld.shared.f32 	%f1409, [%r4+16];
	ld.global.f32 	%f1410, [%rd3+7143424];
	fma.rn.f32 	%f1411, %f1409, %f1410, %f1408;
	ld.shared.f32 	%f1412, [%r4+20];
	ld.global.f32 	%f1413, [%rd3+7159808];
	fma.rn.f32 	%f1414, %f1412, %f1413, %f1411;
	ld.shared.f32 	%f1415, [%r4+24];
	ld.global.f32 	%f1416, [%rd3+7176192];
	fma.rn.f32 	%f1417, %f1415, %f1416, %f1414;
	ld.shared.f32 	%f1418, [%r4+28];
	ld.global.f32 	%f1419, [%rd3+7192576];
	fma.rn.f32 	%f1420, %f1418, %f1419, %f1417;
	ld.shared.f32 	%f1421, [%r4+32];
	ld.global.f32 	%f1422, [%rd3+7208960];
	fma.rn.f32 	%f1423, %f1421, %f1422, %f1420;
	ld.shared.f32 	%f1424, [%r4+36];
	ld.global.f32 	%f1425, [%rd3+7225344];
	fma.rn.f32 	%f1426, %f1424, %f1425, %f1423;
	ld.shared.f32 	%f1427, [%r4+40];
	ld.global.f32 	%f1428, [%rd3+7241728];
	fma.rn.f32 	%f1429, %f1427, %f1428, %f1426;
	ld.shared.f32 	%f1430, [%r4+44];
	ld.global.f32 	%f1431, [%rd3+7258112];
	fma.rn.f32 	%f1432, %f1430, %f1431, %f1429;
	ld.shared.f32 	%f1433, [%r4+48];
	ld.global.f32 	%f1434, [%rd3+7274496];
	fma.rn.f32 	%f1435, %f1433, %f1434, %f1432;
	ld.shared.f32 	%f1436, [%r4+52];
	ld.global.f32 	%f1437, [%rd3+7290880];
	fma.rn.f32 	%f1438, %f1436, %f1437, %f1435;
	ld.shared.f32 	%f1439, [%r4+56];
	ld.global.f32 	%f1440, [%rd3+7307264];
	fma.rn.f32 	%f1441, %f1439, %f1440, %f1438;
	ld.shared.f32 	%f1442, [%r4+60];
	ld.global.f32 	%f1443, [%rd3+7323648];
	fma.rn.f32 	%f85, %f1442, %f1443, %f1441;
	bar.sync 	0;
	add.s32 	%r77, %r87, 448;
	setp.ge.u32 	%p86, %r77, %r3;
	mov.f32 	%f1664, 0f00000000;
	or.pred  	%p87, %p85, %p86;
	@%p87 bra 	$L__BB1_59;
	ld.global.f32 	%f1664, [%rd4+1792];
$L__BB1_59:
	setp.gt.u32 	%p88, %r2, 15;
	st.shared.f32 	[%r5], %f1664;
	bar.sync 	0;
	ld.shared.f32 	%f1445, [%r4];
	ld.global.f32 	%f1446, [%rd3+7340032];
	fma.rn.f32 	%f1447, %f1445, %f1446, %f85;
	ld.shared.f32 	%f1448, [%r4+4];
	ld.global.f32 	%f1449, [%rd3+7356416];
	fma.rn.f32 	%f1450, %f1448, %f1449, %f1447;
	ld.shared.f32 	%f1451, [%r4+8];
	ld.global.f32 	%f1452, [%rd3+7372800];
	fma.rn.f32 	%f1453, %f1451, %f1452, %f1450;
	ld.shared.f32 	%f1454, [%r4+12];
	ld.global.f32 	%f1455, [%rd3+7389184];
	fma.rn.f32 	%f1456, %f1454, %f1455, %f1453;
	ld.shared.f32 	%f1457, [%r4+16];
	ld.global.f32 	%f1458, [%rd3+7405568];
	fma.rn.f32 	%f1459, %f1457, %f1458, %f1456;
	ld.shared.f32 	%f1460, [%r4+20];
	ld.global.f32 	%f1461, [%rd3+7421952];
	fma.rn.f32 	%f1462, %f1460, %f1461, %f1459;
	ld.shared.f32 	%f1463, [%r4+24];
	ld.global.f32 	%f1464, [%rd3+7438336];
	fma.rn.f32 	%f1465, %f1463, %f1464, %f1462;
	ld.shared.f32 	%f1466, [%r4+28];
	ld.global.f32 	%f1467, [%rd3+7454720];
	fma.rn.f32 	%f1468, %f1466, %f1467, %f1465;
	ld.shared.f32 	%f1469, [%r4+32];
	ld.global.f32 	%f1470, [%rd3+7471104];
	fma.rn.f32 	%f1471, %f1469, %f1470, %f1468;
	ld.shared.f32 	%f1472, [%r4+36];
	ld.global.f32 	%f1473, [%rd3+7487488];
	fma.rn.f32 	%f1474, %f1472, %f1473, %f1471;
	ld.shared.f32 	%f1475, [%r4+40];
	ld.global.f32 	%f1476, [%rd3+7503872];
	fma.rn.f32 	%f1477, %f1475, %f1476, %f1474;
	ld.shared.f32 	%f1478, [%r4+44];
	ld.global.f32 	%f1479, [%rd3+7520256];
	fma.rn.f32 	%f1480, %f1478, %f1479, %f1477;
	ld.shared.f32 	%f1481, [%r4+48];
	ld.global.f32 	%f1482, [%rd3+7536640];
	fma.rn.f32 	%f1483, %f1481, %f1482, %f1480;
	ld.shared.f32 	%f1484, [%r4+52];
	ld.global.f32 	%f1485, [%rd3+7553024];
	fma.rn.f32 	%f1486, %f1484, %f1485, %f1483;
	ld.shared.f32 	%f1487, [%r4+56];
	ld.global.f32 	%f1488, [%rd3+7569408];
	fma.rn.f32 	%f1489, %f1487, %f1488, %f1486;
	ld.shared.f32 	%f1490, [%r4+60];
	ld.global.f32 	%f1491, [%rd3+7585792];
	fma.rn.f32 	%f88, %f1490, %f1491, %f1489;
	bar.sync 	0;
	add.s32 	%r79, %r87, 464;
	setp.ge.u32 	%p89, %r79, %r3;
	mov.f32 	%f1665, 0f00000000;
	or.pred  	%p90, %p88, %p89;
	@%p90 bra 	$L__BB1_61;
	ld.global.f32 	%f1665, [%rd4+1856];
$L__BB1_61:
	setp.gt.u32 	%p91, %r2, 15;
	st.shared.f32 	[%r5], %f1665;
	bar.sync 	0;
	ld.shared.f32 	%f1493, [%r4];
	ld.global.f32 	%f1494, [%rd3+7602176];
	fma.rn.f32 	%f1495, %f1493, %f1494, %f88;
	ld.shared.f32 	%f1496, [%r4+4];
	ld.global.f32 	%f1497, [%rd3+7618560];
	fma.rn.f32 	%f1498, %f1496, %f1497, %f1495;
	ld.shared.f32 	%f1499, [%r4+8];
	ld.global.f32 	%f1500, [%rd3+7634944];
	fma.rn.f32 	%f1501, %f1499, %f1500, %f1498;
	ld.shared.f32 	%f1502, [%r4+12];
	ld.global.f32 	%f1503, [%rd3+7651328];
	fma.rn.f32 	%f1504, %f1502, %f1503, %f1501;
	ld.shared.f32 	%f1505, [%r4+16];
	ld.global.f32 	%f1506, [%rd3+7667712];
	fma.rn.f32 	%f1507, %f1505, %f1506, %f1504;
	ld.shared.f32 	%f1508, [%r4+20];
	ld.global.f32 	%f1509, [%rd3+7684096];
	fma.rn.f32 	%f1510, %f1508, %f1509, %f1507;
	ld.shared.f32 	%f1511, [%r4+24];
	ld.global.f32 	%f1512, [%rd3+7700480];
	fma.rn.f32 	%f1513, %f1511, %f1512, %f1510;
	ld.shared.f32 	%f1514, [%r4+28];
	ld.global.f32 	%f1515, [%rd3+7716864];
	fma.rn.f32 	%f1516, %f1514, %f1515, %f1513;
	ld.shared.f32 	%f1517, [%r4+32];
	ld.global.f32 	%f1518, [%rd3+7733248];
	fma.rn.f32 	%f1519, %f1517, %f1518, %f1516;
	ld.shared.f32 	%f1520, [%r4+36];
	ld.global.f32 	%f1521, [%rd3+7749632];
	fma.rn.f32 	%f1522, %f1520, %f1521, %f1519;
	ld.shared.f32 	%f1523, [%r4+40];
	ld.global.f32 	%f1524, [%rd3+7766016];
	fma.rn.f32 	%f1525, %f1523, %f1524, %f1522;
	ld.shared.f32 	%f1526, [%r4+44];
	ld.global.f32 	%f1527, [%rd3+7782400];
	fma.rn.f32 	%f1528, %f1526, %f1527, %f1525;
	ld.shared.f32 	%f1529, [%r4+48];
	ld.global.f32 	%f1530, [%rd3+7798784];
	fma.rn.f32 	%f1531, %f1529, %f1530, %f1528;
	ld.shared.f32 	%f1532, [%r4+52];
	ld.global.f32 	%f1533, [%rd3+7815168];
	fma.rn.f32 	%f1534, %f1532, %f1533, %f1531;
	ld.shared.f32 	%f1535, [%r4+56];
	ld.global.f32 	%f1536, [%rd3+7831552];
	fma.rn.f32 	%f1537, %f1535, %f1536, %f1534;
	ld.shared.f32 	%f1538, [%r4+60];
	ld.global.f32 	%f1539, [%rd3+7847936];
	fma.rn.f32 	%f91, %f1538, %f1539, %f1537;
	bar.sync 	0;
	add.s32 	%r81, %r87, 480;
	setp.ge.u32 	%p92, %r81, %r3;
	mov.f32 	%f1666, 0f00000000;
	or.pred  	%p93, %p91, %p92;
	@%p93 bra 	$L__BB1_63;
	ld.global.f32 	%f1666, [%rd4+1920];
$L__BB1_63:
	setp.gt.u32 	%p94, %r2, 15;
	st.shared.f32 	[%r5], %f1666;
	bar.sync 	0;
	ld.shared.f32 	%f1541, [%r4];
	ld.global.f32 	%f1542, [%rd3+7864320];
	fma.rn.f32 	%f1543, %f1541, %f1542, %f91;
	ld.shared.f32 	%f1544, [%r4+4];
	ld.global.f32 	%f1545, [%rd3+7880704];
	fma.rn.f32 	%f1546, %f1544, %f1545, %f1543;
	ld.shared.f32 	%f1547, [%r4+8];
	ld.global.f32 	%f1548, [%rd3+7897088];
	fma.rn.f32 	%f1549, %f1547, %f1548, %f1546;
	ld.shared.f32 	%f1550, [%r4+12];
	ld.global.f32 	%f1551, [%rd3+7913472];
	fma.rn.f32 	%f1552, %f1550, %f1551, %f1549;
	ld.shared.f32 	%f1553, [%r4+16];
	ld.global.f32 	%f1554, [%rd3+7929856];
	fma.rn.f32 	%f1555, %f1553, %f1554, %f1552;
	ld.shared.f32 	%f1556, [%r4+20];
	ld.global.f32 	%f1557, [%rd3+7946240];
	fma.rn.f32 	%f1558, %f1556, %f1557, %f1555;
	ld.shared.f32 	%f1559, [%r4+24];
	ld.global.f32 	%f1560, [%rd3+7962624];
	fma.rn.f32 	%f1561, %f1559, %f1560, %f1558;
	ld.shared.f32 	%f1562, [%r4+28];
	ld.global.f32 	%f1563, [%rd3+7979008];
	fma.rn.f32 	%f1564, %f1562, %f1563, %f1561;
	ld.shared.f32 	%f1565, [%r4+32];
	ld.global.f32 	%f1566, [%rd3+7995392];
	fma.rn.f32 	%f1567, %f1565, %f1566, %f1564;
	ld.shared.f32 	%f1568, [%r4+36];
	ld.global.f32 	%f1569, [%rd3+8011776];
	fma.rn.f32 	%f1570, %f1568, %f1569, %f1567;
	ld.shared.f32 	%f1571, [%r4+40];
	ld.global.f32 	%f1572, [%rd3+8028160];
	fma.rn.f32 	%f1573, %f1571, %f1572, %f1570;
	ld.shared.f32 	%f1574, [%r4+44];
	ld.global.f32 	%f1575, [%rd3+8044544];
	fma.rn.f32 	%f1576, %f1574, %f1575, %f1573;
	ld.shared.f32 	%f1577, [%r4+48];
	ld.global.f32 	%f1578, [%rd3+8060928];
	fma.rn.f32 	%f1579, %f1577, %f1578, %f1576;
	ld.shared.f32 	%f1580, [%r4+52];
	ld.global.f32 	%f1581, [%rd3+8077312];
	fma.rn.f32 	%f1582, %f1580, %f1581, %f1579;
	ld.shared.f32 	%f1583, [%r4+56];
	ld.global.f32 	%f1584, [%rd3+8093696];
	fma.rn.f32 	%f1585, %f1583, %f1584, %f1582;
	ld.shared.f32 	%f1586, [%r4+60];
	ld.global.f32 	%f1587, [%rd3+8110080];
	fma.rn.f32 	%f94, %f1586, %f1587, %f1585;
	bar.sync 	0;
	add.s32 	%r83, %r87, 496;
	setp.ge.u32 	%p95, %r83, %r3;
	mov.f32 	%f1667, 0f00000000;
	or.pred  	%p96, %p94, %p95;
	@%p96 bra 	$L__BB1_65;
	ld.global.f32 	%f1667, [%rd4+1984];
$L__BB1_65:
	st.shared.f32 	[%r5], %f1667;
	bar.sync 	0;
	ld.shared.f32 	%f1588, [%r4];
	ld.global.f32 	%f1589, [%rd3+8126464];
	fma.rn.f32 	%f1590, %f1588, %f1589, %f94;
	ld.shared.f32 	%f1591, [%r4+4];
	ld.global.f32 	%f1592, [%rd3+8142848];
	fma.rn.f32 	%f1593, %f1591, %f1592, %f1590;
	ld.shared.f32 	%f1594, [%r4+8];
	ld.global.f32 	%f1595, [%rd3+8159232];
	fma.rn.f32 	%f1596, %f1594, %f1595, %f1593;
	ld.shared.f32 	%f1597, [%r4+12];
	ld.global.f32 	%f1598, [%rd3+8175616];
	fma.rn.f32 	%f1599, %f1597, %f1598, %f1596;
	ld.shared.f32 	%f1600, [%r4+16];
	ld.global.f32 	%f1601, [%rd3+8192000];
	fma.rn.f32 	%f1602, %f1600, %f1601, %f1599;
	ld.shared.f32 	%f1603, [%r4+20];
	ld.global.f32 	%f1604, [%rd3+8208384];
	fma.rn.f32 	%f1605, %f1603, %f1604, %f1602;
	ld.shared.f32 	%f1606, [%r4+24];
	ld.global.f32 	%f1607, [%rd3+8224768];
	fma.rn.f32 	%f1608, %f1606, %f1607, %f1605;
	ld.shared.f32 	%f1609, [%r4+28];
	ld.global.f32 	%f1610, [%rd3+8241152];
	fma.rn.f32 	%f1611, %f1609, %f1610, %f1608;
	ld.shared.f32 	%f1612, [%r4+32];
	ld.global.f32 	%f1613, [%rd3+8257536];
	fma.rn.f32 	%f1614, %f1612, %f1613, %f1611;
	ld.shared.f32 	%f1615, [%r4+36];
	ld.global.f32 	%f1616, [%rd3+8273920];
	fma.rn.f32 	%f1617, %f1615, %f1616, %f1614;
	ld.shared.f32 	%f1618, [%r4+40];
	ld.global.f32 	%f1619, [%rd3+8290304];
	fma.rn.f32 	%f1620, %f1618, %f1619, %f1617;
	ld.shared.f32 	%f1621, [%r4+44];
	ld.global.f32 	%f1622, [%rd3+8306688];
	fma.rn.f32 	%f1623, %f1621, %f1622, %f1620;
	ld.shared.f32 	%f1624, [%r4+48];
	ld.global.f32 	%f1625, [%rd3+8323072];
	fma.rn.f32 	%f1626, %f1624, %f1625, %f1623;
	ld.shared.f32 	%f1627, [%r4+52];
	ld.global.f32 	%f1628, [%rd3+8339456];
	fma.rn.f32 	%f1629, %f1627, %f1628, %f1626;
	ld.shared.f32 	%f1630, [%r4+56];
	ld.global.f32 	%f1631, [%rd3+8355840];
	fma.rn.f32 	%f1632, %f1630, %f1631, %f1629;
	ld.shared.f32 	%f1633, [%r4+60];
	ld.global.f32 	%f1634, [%rd3+8372224];
	fma.rn.f32 	%f1635, %f1633, %f1634, %f1632;
	bar.sync 	0;
	add.s32 	%r8, %r87, 512;
	setp.lt.u32 	%p97, %r87, 24576;
	mov.u32 	%r87, %r8;
	@%p97 bra 	$L__BB1_1;
	setp.gt.u32 	%p98, %r2, 15;
	setp.gt.s32 	%p99, %r1, 4095;
	or.pred  	%p100, %p99, %p98;
	@%p100 bra 	$L__BB1_68;
	shl.b32 	%r85, %r2, 12;
	add.s32 	%r86, %r85, %r1;
	cvta.to.global.u64 	%rd15, %rd5;
	mul.wide.s32 	%rd16, %r86, 4;
	add.s64 	%rd17, %rd15, %rd16;
	st.global.f32 	[%rd17], %f1635;
$L__BB1_68:
	ret;

}
	// .globl	_Z16d_MatMul_simple3PKfPfS0_
.visible .entry _Z16d_MatMul_simple3PKfPfS0_(
	.param .u64 .ptr .align 1 _Z16d_MatMul_simple3PKfPfS0__param_0,
	.param .u64 .ptr .align 1 _Z16d_MatMul_simple3PKfPfS0__param_1,
	.param .u64 .ptr .align 1 _Z16d_MatMul_simple3PKfPfS0__param_2
)
{
	.reg .pred 	%p<197>;
	.reg .b32 	%r<164>;
	.reg .b32 	%f<1796>;
	.reg .b64 	%rd<137>;
	// demoted variable
	.shared .align 4 .b8 _ZZ16d_MatMul_simple3PKfPfS0_E7synapse[1024];
	// demoted variable
	.shared .align 4 .b8 _ZZ16d_MatMul_simple3PKfPfS0_E6neuron[1024];
	ld.param.u64 	%rd4, [_Z16d_MatMul_simple3PKfPfS0__param_0];
	ld.param.u64 	%rd3, [_Z16d_MatMul_simple3PKfPfS0__param_1];
	ld.param.u64 	%rd5, [_Z16d_MatMul_simple3PKfPfS0__param_2];
	cvta.to.global.u64 	%rd1, %rd5;
	cvta.to.global.u64 	%rd2, %rd4;
	mov.u32 	%r52, %ctaid.x;
	mov.u32 	%r53, %ntid.x;
	mov.u32 	%r54, %tid.x;
	mad.lo.s32 	%r1, %r52, %r53, %r54;
	mov.u32 	%r55, %ctaid.y;
	mov.u32 	%r56, %ntid.y;
	mov.u32 	%r57, %tid.y;
	mad.lo.s32 	%r2, %r55, %r56, %r57;
	sub.s32 	%r3, 25088, %r54;
	shl.b32 	%r58, %r57, 6;
	mov.u32 	%r59, _ZZ16d_MatMul_simple3PKfPfS0_E6neuron;
	add.s32 	%r4, %r59, %r58;
	shl.b32 	%r60, %r54, 2;
	add.s32 	%r5, %r4, %r60;
	mad.lo.s32 	%r161, %r2, 25088, %r54;
	sub.s32 	%r7, 25088, %r57;
	mov.u32 	%r61, _ZZ16d_MatMul_simple3PKfPfS0_E7synapse;
	add.s32 	%r9, %r61, %r60;
	add.s32 	%r8, %r9, %r58;
	shl.b32 	%r62, %r57, 12;
	add.s32 	%r63, %r1, %r62;
	add.s32 	%r160, %r63, 1048576;
	mov.f32 	%f1731, 0f00000000;
	mov.b32 	%r163, 1048576;
	mov.b32 	%r162, 256;
$L__BB2_1:
	.pragma "nounroll";
	setp.gt.u32 	%p1, %r2, 15;
	add.s32 	%r15, %r162, -256;
	setp.ge.u32 	%p2, %r15, %r3;
	mov.f32 	%f1732, 0f00000000;
	or.pred  	%p3, %p1, %p2;
	@%p3 bra 	$L__BB2_3;
	mul.wide.u32 	%rd6, %r161, 4;
	add.s64 	%rd7, %rd2, %rd6;
	ld.global.f32 	%f1732, [%rd7];
$L__BB2_3:
	setp.gt.s32 	%p4, %r1, 4095;
	st.shared.f32 	[%r5], %f1732;
	setp.ge.u32 	%p5, %r15, %r7;
	mov.f32 	%f1733, 0f00000000;
	or.pred  	%p6, %p4, %p5;
	@%p6 bra 	$L__BB2_5;
	add.s32 	%r65, %r160, -1048576;
	mul.wide.u32 	%rd8, %r65, 4;
	add.s64 	%rd9, %rd1, %rd8;
	ld.global.f32 	%f1733, [%rd9];
$L__BB2_5:
	setp.gt.u32 	%p7, %r2, 15;
	st.shared.f32 	[%r8], %f1733;
	bar.sync 	0;
	ld.shared.f32 	%f166, [%r4];
	ld.shared.f32 	%f167, [%r9];
	fma.rn.f32 	%f168, %f166, %f167, %f1731;
	ld.shared.f32 	%f169, [%r4+4];
	ld.shared.f32 	%f170, [%r9+64];
	fma.rn.f32 	%f171, %f169, %f170, %f168;
	ld.shared.f32 	%f172, [%r4+8];
	ld.shared.f32 	%f173, [%r9+128];
	fma.rn.f32 	%f174, %f172, %f173, %f171;
	ld.shared.f32 	%f175, [%r4+12];
	ld.shared.f32 	%f176, [%r9+192];
	fma.rn.f32 	%f177, %f175, %f176, %f174;
	ld.shared.f32 	%f178, [%r4+16];
	ld.shared.f32 	%f179, [%r9+256];
	fma.rn.f32 	%f180, %f178, %f179, %f177;
	ld.shared.f32 	%f181, [%r4+20];
	ld.shared.f32 	%f182, [%r9+320];
	fma.rn.f32 	%f183, %f181, %f182, %f180;
	ld.shared.f32 	%f184, [%r4+24];
	ld.shared.f32 	%f185, [%r9+384];
	fma.rn.f32 	%f186, %f184, %f185, %f183;
	ld.shared.f32 	%f187, [%r4+28];
	ld.shared.f32 	%f188, [%r9+448];
	fma.rn.f32 	%f189, %f187, %f188, %f186;
	ld.shared.f32 	%f190, [%r4+32];
	ld.shared.f32 	%f191, [%r9+512];
	fma.rn.f32 	%f192, %f190, %f191, %f189;
	ld.shared.f32 	%f193, [%r4+36];
	ld.shared.f32 	%f194, [%r9+576];
	fma.rn.f32 	%f195, %f193, %f194, %f192;
	ld.shared.f32 	%f196, [%r4+40];
	ld.shared.f32 	%f197, [%r9+640];
	fma.rn.f32 	%f198, %f196, %f197, %f195;
	ld.shared.f32 	%f199, [%r4+44];
	ld.shared.f32 	%f200, [%r9+704];
	fma.rn.f32 	%f201, %f199, %f200, %f198;
	ld.shared.f32 	%f202, [%r4+48];
	ld.shared.f32 	%f203, [%r9+768];
	fma.rn.f32 	%f204, %f202, %f203, %f201;
	ld.shared.f32 	%f205, [%r4+52];
	ld.shared.f32 	%f206, [%r9+832];
	fma.rn.f32 	%f207, %f205, %f206, %f204;
	ld.shared.f32 	%f208, [%r4+56];
	ld.shared.f32 	%f209, [%r9+896];
	fma.rn.f32 	%f210, %f208, %f209, %f207;
	ld.shared.f32 	%f211, [%r4+60];
	ld.shared.f32 	%f212, [%r9+960];
	fma.rn.f32 	%f6, %f211, %f212, %f210;
	bar.sync 	0;
	add.s32 	%r16, %r162, -240;
	setp.ge.u32 	%p8, %r16, %r3;
	mov.f32 	%f1734, 0f00000000;
	or.pred  	%p9, %p7, %p8;
	@%p9 bra 	$L__BB2_7;
	add.s32 	%r67, %r161, 16;
	mul.wide.u32 	%rd10, %r67, 4;
	add.s64 	%rd11, %rd2, %rd10;
	ld.global.f32 	%f1734, [%rd11];
$L__BB2_7:
	setp.gt.s32 	%p10, %r1, 4095;
	st.shared.f32 	[%r5], %f1734;
	setp.ge.u32 	%p11, %r16, %r7;
	mov.f32 	%f1735, 0f00000000;
	or.pred  	%p12, %p10, %p11;
	@%p12 bra 	$L__BB2_9;
	add.s32 	%r68, %r160, -983040;
	mul.wide.u32 	%rd12, %r68, 4;
	add.s64 	%rd13, %rd1, %rd12;
	ld.global.f32 	%f1735, [%rd13];
$L__BB2_9:
	setp.gt.u32 	%p13, %r2, 15;
	st.shared.f32 	[%r8], %f1735;
	bar.sync 	0;
	ld.shared.f32 	%f215, [%r4];
	ld.shared.f32 	%f216, [%r9];
	fma.rn.f32 	%f217, %f215, %f216, %f6;
	ld.shared.f32 	%f218, [%r4+4];
	ld.shared.f32 	%f219, [%r9+64];
	fma.rn.f32 	%f220, %f218, %f219, %f217;
	ld.shared.f32 	%f221, [%r4+8];
	ld.shared.f32 	%f222, [%r9+128];
	fma.rn.f32 	%f223, %f221, %f222, %f220;
	ld.shared.f32 	%f224, [%r4+12];
	ld.shared.f32 	%f225, [%r9+192];
	fma.rn.f32 	%f226, %f224, %f225, %f223;
	ld.shared.f32 	%f227, [%r4+16];
	ld.shared.f32 	%f228, [%r9+256];
	fma.rn.f32 	%f229, %f227, %f228, %f226;
	ld.shared.f32 	%f230, [%r4+20];
	ld.shared.f32 	%f231, [%r9+320];
	fma.rn.f32 	%f232, %f230, %f231, %f229;
	ld.shared.f32 	%f233, [%r4+24];
	ld.shared.f32 	%f234, [%r9+384];
	fma.rn.f32 	%f235, %f233, %f234, %f232;
	ld.shared.f32 	%f236, [%r4+28];
	ld.shared.f32 	%f237, [%r9+448];
	fma.rn.f32 	%f238, %f236, %f237, %f235;
	ld.shared.f32 	%f239, [%r4+32];
	ld.shared.f32 	%f240, [%r9+512];
	fma.rn.f32 	%f241, %f239, %f240, %f238;
	ld.shared.f32 	%f242, [%r4+36];
	ld.shared.f32 	%f243, [%r9+576];
	fma.rn.f32 	%f244, %f242, %f243, %f241;
	ld.shared.f32 	%f245, [%r4+40];
	ld.shared.f32 	%f246, [%r9+640];
	fma.rn.f32 	%f247, %f245, %f246, %f244;
	ld.shared.f32 	%f248, [%r4+44];
	ld.shared.f32 	%f249, [%r9+704];
	fma.rn.f32 	%f250, %f248, %f249, %f247;
	ld.shared.f32 	%f251, [%r4+48];
	ld.shared.f32 	%f252, [%r9+768];
	fma.rn.f32 	%f253, %f251, %f252, %f250;
	ld.shared.f32 	%f254, [%r4+52];
	ld.shared.f32 	%f255, [%r9+832];
	fma.rn.f32 	%f256, %f254, %f255, %f253;
	ld.shared.f32 	%f257, [%r4+56];
	ld.shared.f32 	%f258, [%r9+896];
	fma.rn.f32 	%f259, %f257, %f258, %f256;
	ld.shared.f32 	%f260, [%r4+60];
	ld.shared.f32 	%f261, [%r9+960];
	fma.rn.f32 	%f11, %f260, %f261, %f259;
	bar.sync 	0;
	add.s32 	%r17, %r162, -224;
	setp.ge.u32 	%p14, %r17, %r3;
	mov.f32 	%f1736, 0f00000000;
	or.pred  	%p15, %p13, %p14;
	@%p15 bra 	$L__BB2_11;
	add.s32 	%r70, %r161, 32;
	mul.wide.u32 	%rd14, %r70, 4;
	add.s64 	%rd15, %rd2, %rd14;
	ld.global.f32 	%f1736, [%rd15];
$L__BB2_11:
	setp.gt.s32 	%p16, %r1, 4095;
	st.shared.f32 	[%r5], %f1736;
	setp.ge.u32 	%p17, %r17, %r7;
	mov.f32 	%f1737, 0f00000000;
	or.pred  	%p18, %p16, %p17;
	@%p18 bra 	$L__BB2_13;
	add.s32 	%r71, %r160, -917504;
	mul.wide.u32 	%rd16, %r71, 4;
	add.s64 	%rd17, %rd1, %rd16;
	ld.global.f32 	%f1737, [%rd17];
$L__BB2_13:
	setp.gt.u32 	%p19, %r2, 15;
	st.shared.f32 	[%r8], %f1737;
	bar.sync 	0;
	ld.shared.f32 	%f264, [%r4];
	ld.shared.f32 	%f265, [%r9];
	fma.rn.f32 	%f266, %f264, %f265, %f11;
	ld.shared.f32 	%f267, [%r4+4];
	ld.shared.f32 	%f268, [%r9+64];
	fma.rn.f32 	%f269, %f267, %f268, %f266;
	ld.shared.f32 	%f270, [%r4+8];
	ld.shared.f32 	%f271, [%r9+128];
	fma.rn.f32 	%f272, %f270, %f271, %f269;
	ld.shared.f32 	%f273, [%r4+12];
	ld.shared.f32 	%f274, [%r9+192];
	fma.rn.f32 	%f275, %f273, %f274, %f272;
	ld.shared.f32 	%f276, [%r4+16];
	ld.shared.f32 	%f277, [%r9+256];
	fma.rn.f32 	%f278, %f276, %f277, %f275;
	ld.shared.f32 	%f279, [%r4+20];
	ld.shared.f32 	%f280, [%r9+320];
	fma.rn.f32 	%f281, %f279, %f280, %f278;
	ld.shared.f32 	%f282, [%r4+24];
	ld.shared.f32 	%f283, [%r9+384];
	fma.rn.f32 	%f284, %f282, %f283, %f281;
	ld.shared.f32 	%f285, [%r4+28];
	ld.shared.f32 	%f286, [%r9+448];
	fma.rn.f32 	%f287, %f285, %f286, %f284;
	ld.shared.f32 	%f288, [%r4+32];
	ld.shared.f32 	%f289, [%r9+512];
	fma.rn.f32 	%f290, %f288, %f289, %f287;
	ld.shared.f32 	%f291, [%r4+36];
	ld.shared.f32 	%f292, [%r9+576];
	fma.rn.f32 	%f293, %f291, %f292, %f290;
	ld.shared.f32 	%f294, [%r4+40];
	ld.shared.f32 	%f295, [%r9+640];
	fma.rn.f32 	%f296, %f294, %f295, %f293;
	ld.shared.f32 	%f297, [%r4+44];
	ld.shared.f32 	%f298, [%r9+704];
	fma.rn.f32 	%f299, %f297, %f298, %f296;
	ld.shared.f32 	%f300, [%r4+48];
	ld.shared.f32 	%f301, [%r9+768];
	fma.rn.f32 	%f302, %f300, %f301, %f299;
	ld.shared.f32 	%f303, [%r4+52];
	ld.shared.f32 	%f304, [%r9+832];
	fma.rn.f32 	%f305, %f303, %f304, %f302;
	ld.shared.f32 	%f306, [%r4+56];
	ld.shared.f32 	%f307, [%r9+896];
	fma.rn.f32 	%f308, %f306, %f307, %f305;
	ld.shared.f32 	%f309, [%r4+60];
	ld.shared.f32 	%f310, [%r9+960];
	fma.rn.f32 	%f16, %f309, %f310, %f308;
	bar.sync 	0;
	add.s32 	%r18, %r162, -208;
	setp.ge.u32 	%p20, %r18, %r3;
	mov.f32 	%f1738, 0f00000000;
	or.pred  	%p21, %p19, %p20;
	@%p21 bra 	$L__BB2_15;
	add.s32 	%r73, %r161, 48;
	mul.wide.u32 	%rd18, %r73, 4;
	add.s64 	%rd19, %rd2, %rd18;
	ld.global.f32 	%f1738, [%rd19];
$L__BB2_15:
	setp.gt.s32 	%p22, %r1, 4095;
	st.shared.f32 	[%r5], %f1738;
	setp.ge.u32 	%p23, %r18, %r7;
	mov.f32 	%f1739, 0f00000000;
	or.pred  	%p24, %p22, %p23;
	@%p24 bra 	$L__BB2_17;
	add.s32 	%r74, %r160, -851968;
	mul.wide.u32 	%rd20, %r74, 4;
	add.s64 	%rd21, %rd1, %rd20;
	ld.global.f32 	%f1739, [%rd21];
$L__BB2_17:
	setp.gt.u32 	%p25, %r2, 15;
	st.shared.f32 	[%r8], %f1739;
	bar.sync 	0;
	ld.shared.f32 	%f313, [%r4];
	ld.shared.f32 	%f314, [%r9];
	fma.rn.f32 	%f315, %f313, %f314, %f16;
	ld.shared.f32 	%f316, [%r4+4];
	ld.shared.f32 	%f317, [%r9+64];
	fma.rn.f32 	%f318, %f316, %f317, %f315;
	ld.shared.f32 	%f319, [%r4+8];
	ld.shared.f32 	%f320, [%r9+128];
	fma.rn.f32 	%f321, %f319, %f320, %f318;
	ld.shared.f32 	%f322, [%r4+12];
	ld.shared.f32 	%f323, [%r9+192];
	fma.rn.f32 	%f324, %f322, %f323, %f321;
	ld.shared.f32 	%f325, [%r4+16];
	ld.shared.f32 	%f326, [%r9+256];
	fma.rn.f32 	%f327, %f325, %f326, %f324;
	ld.shared.f32 	%f328, [%r4+20];
	ld.shared.f32 	%f329, [%r9+320];
	fma.rn.f32 	%f330, %f328, %f329, %f327;
	ld.shared.f32 	%f331, [%r4+24];
	ld.shared.f32 	%f332, [%r9+384];
	fma.rn.f32 	%f333, %f331, %f332, %f330;
	ld.shared.f32 	%f334, [%r4+28];
	ld.shared.f32 	%f335, [%r9+448];
	fma.rn.f32 	%f336, %f334, %f335, %f333;
	ld.shared.f32 	%f337, [%r4+32];
	ld.shared.f32 	%f338, [%r9+512];
	fma.rn.f32 	%f339, %f337, %f338, %f336;
	ld.shared.f32 	%f340, [%r4+36];
	ld.shared.f32 	%f341, [%r9+576];
	fma.rn.f32 	%f342, %f340, %f341, %f339;
	ld.shared.f32 	%f343, [%r4+40];
	ld.shared.f32 	%f344, [%r9+640];
	fma.rn.f32 	%f345, %f343, %f344, %f342;
	ld.shared.f32 	%f346, [%r4+44];
	ld.shared.f32 	%f347, [%r9+704];
	fma.rn.f32 	%f348, %f346, %f347, %f345;
	ld.shared.f32 	%f349, [%r4+48];
	ld.shared.f32 	%f350, [%r9+768];
	fma.rn.f32 	%f351, %f349, %f350, %f348;
	ld.shared.f32 	%f352, [%r4+52];
	ld.shared.f32 	%f353, [%r9+832];
	fma.rn.f32 	%f354, %f352, %f353, %f351;
	ld.shared.f32 	%f355, [%r4+56];
	ld.shared.f32 	%f356, [%r9+896];
	fma.rn.f32 	%f357, %f355, %f356, %f354;
	ld.shared.f32 	%f358, [%r4+60];
	ld.shared.f32 	%f359, [%r9+960];
	fma.rn.f32 	%f21, %f358, %f359, %f357;
	bar.sync 	0;
	add.s32 	%r19, %r162, -192;
	setp.ge.u32 	%p26, %r19, %r3;
	mov.f32 	%f1740, 0f00000000;
	or.pred  	%p27, %p25, %p26;
	@%p27 bra 	$L__BB2_19;
	add.s32 	%r76, %r161, 64;
	mul.wide.u32 	%rd22, %r76, 4;
	add.s64 	%rd23, %rd2, %rd22;
	ld.global.f32 	%f1740, [%rd23];
$L__BB2_19:
	setp.gt.s32 	%p28, %r1, 4095;
	st.shared.f32 	[%r5], %f1740;
	setp.ge.u32 	%p29, %r19, %r7;
	mov.f32 	%f1741, 0f00000000;
	or.pred  	%p30, %p28, %p29;
	@%p30 bra 	$L__BB2_21;
	add.s32 	%r77, %r160, -786432;
	mul.wide.u32 	%rd24, %r77, 4;
	add.s64 	%rd25, %rd1, %rd24;
	ld.global.f32 	%f1741, [%rd25];
$L__BB2_21:
	setp.gt.u32 	%p31, %r2, 15;
	st.shared.f32 	[%r8], %f1741;
	bar.sync 	0;
	ld.shared.f32 	%f362, [%r4];
	ld.shared.f32 	%f363, [%r9];
	fma.rn.f32 	%f364, %f362, %f363, %f21;
	ld.shared.f32 	%f365, [%r4+4];
	ld.shared.f32 	%f366, [%r9+64];
	fma.rn.f32 	%f367, %f365, %f366, %f364;
	ld.shared.f32 	%f368, [%r4+8];
	ld.shared.f32 	%f369, [%r9+128];
	fma.rn.f32 	%f370, %f368, %f369, %f367;
	ld.shared.f32 	%f371, [%r4+12];
	ld.shared.f32 	%f372, [%r9+192];
	fma.rn.f32 	%f373, %f371, %f372, %f370;
	ld.shared.f32 	%f374, [%r4+16];
	ld.shared.f32 	%f375, [%r9+256];
	fma.rn.f32 	%f376, %f374, %f375, %f373;
	ld.shared.f32 	%f377, [%r4+20];
	ld.shared.f32 	%f378, [%r9+320];
	fma.rn.f32 	%f379, %f377, %f378, %f376;
	ld.shared.f32 	%f380, [%r4+24];
	ld.shared.f32 	%f381, [%r9+384];
	fma.rn.f32 	%f382, %f380, %f381, %f379;
	ld.shared.f32 	%f383, [%r4+28];
	ld.shared.f32 	%f384, [%r9+448];
	fma.rn.f32 	%f385, %f383, %f384, %f382;
	ld.shared.f32 	%f386, [%r4+32];
	ld.shared.f32 	%f387, [%r9+512];
	fma.rn.f32 	%f388, %f386, %f387, %f385;
	ld.shared.f32 	%f389, [%r4+36];
	ld.shared.f32 	%f390, [%r9+576];
	fma.rn.f32 	%f391, %f389, %f390, %f388;
	ld.shared.f32 	%f392, [%r4+40];
	ld.shared.f32 	%f393, [%r9+640];
	fma.rn.f32 	%f394, %f392, %f393, %f391;
	ld.shared.f32 	%f395, [%r4+44];
	ld.shared.f32 	%f396, [%r9+704];
	fma.rn.f32 	%f397, %f395, %f396, %f394;
	ld.shared.f32 	%f398, [%r4+48];
	ld.shared.f32 	%f399, [%r9+768];
	fma.rn.f32 	%f400, %f398, %f399, %f397;
	ld.shared.f32 	%f401, [%r4+52];
	ld.shared.f32 	%f402, [%r9+832];
	fma.rn.f32 	%f403, %f401, %f402, %f400;
	ld.shared.f32 	%f404, [%r4+56];
	ld.shared.f32 	%f405, [%r9+896];
	fma.rn.f32 	%f406, %f404, %f405, %f403;
	ld.shared.f32 	%f407, [%r4+60];
	ld.shared.f32 	%f408, [%r9+960];
	fma.rn.f32 	%f26, %f407, %f408, %f406;
	bar.sync 	0;
	add.s32 	%r20, %r162, -176;
	setp.ge.u32 	%p32, %r20, %r3;
	mov.f32 	%f1742, 0f00000000;
	or.pred  	%p33, %p31, %p32;
	@%p33 bra 	$L__BB2_23;
	add.s32 	%r79, %r161, 80;
	mul.wide.u32 	%rd26, %r79, 4;
	add.s64 	%rd27, %rd2, %rd26;
	ld.global.f32 	%f1742, [%rd27];
$L__BB2_23:
	setp.gt.s32 	%p34, %r1, 4095;
	st.shared.f32 	[%r5], %f1742;
	setp.ge.u32 	%p35, %r20, %r7;
	mov.f32 	%f1743, 0f00000000;
	or.pred  	%p36, %p34, %p35;
	@%p36 bra 	$L__BB2_25;
	add.s32 	%r80, %r160, -720896;
	mul.wide.u32 	%rd28, %r80, 4;
	add.s64 	%rd29, %rd1, %rd28;
	ld.global.f32 	%f1743, [%rd29];
$L__BB2_25:
	setp.gt.u32 	%p37, %r2, 15;
	st.shared.f32 	[%r8], %f1743;
	bar.sync 	0;
	ld.shared.f32 	%f411, [%r4];
	ld.shared.f32 	%f412, [%r9];
	fma.rn.f32 	%f413, %f411, %f412, %f26;
	ld.shared.f32 	%f414, [%r4+4];
	ld.shared.f32 	%f415, [%r9+64];
	fma.rn.f32 	%f416, %f414, %f415, %f413;
	ld.shared.f32 	%f417, [%r4+8];
	ld.shared.f32 	%f418, [%r9+128];
	fma.rn.f32 	%f419, %f417, %f418, %f416;
	ld.shared.f32 	%f420, [%r4+12];
	ld.shared.f32 	%f421, [%r9+192];
	fma.rn.f32 	%f422, %f420, %f421, %f419;
	ld.shared.f32 	%f423, [%r4+16];
	ld.shared.f32 	%f424, [%r9+256];
	fma.rn.f32 	%f425, %f423, %f424, %f422;
	ld.shared.f32 	%f426, [%r4+20];
	ld.shared.f32 	%f427, [%r9+320];
	fma.rn.f32 	%f428, %f426, %f427, %f425;
	ld.shared.f32 	%f429, [%r4+24];
	ld.shared.f32 	%f430, [%r9+384];
	fma.rn.f32 	%f431, %f429, %f430, %f428;
	ld.shared.f32 	%f432, [%r4+28];
	ld.shared.f32 	%f433, [%r9+448];
	fma.rn.f32 	%f434, %f432, %f433, %f431;
	ld.shared.f32 	%f435, [%r4+32];
	ld.shared.f32 	%f436, [%r9+512];
	fma.rn.f32 	%f437, %f435, %f436, %f434;
	ld.shared.f32 	%f438, [%r4+36];
	ld.shared.f32 	%f439, [%r9+576];
	fma.rn.f32 	%f440, %f438, %f439, %f437;
	ld.shared.f32 	%f441, [%r4+40];
	ld.shared.f32 	%f442, [%r9+640];
	fma.rn.f32 	%f443, %f441, %f442, %f440;
	ld.shared.f32 	%f444, [%r4+44];
	ld.shared.f32 	%f445, [%r9+704];
	fma.rn.f32 	%f446, %f444, %f445, %f443;
	ld.shared.f32 	%f447, [%r4+48];
	ld.shared.f32 	%f448, [%r9+768];
	fma.rn.f32 	%f449, %f447, %f448, %f446;
	ld.shared.f32 	%f450, [%r4+52];
	ld.shared.f32 	%f451, [%r9+832];
	fma.rn.f32 	%f452, %f450, %f451, %f449;
	ld.shared.f32 	%f453, [%r4+56];
	ld.shared.f32 	%f454, [%r9+896];
	fma.rn.f32 	%f455, %f453, %f454, %f452;
	ld.shared.f32 	%f456, [%r4+60];
	ld.shared.f32 	%f457, [%r9+960];
	fma.rn.f32 	%f31, %f456, %f457, %f455;
	bar.sync 	0;
	add.s32 	%r21, %r162, -160;
	setp.ge.u32 	%p38, %r21, %r3;
	mov.f32 	%f1744, 0f00000000;
	or.pred  	%p39, %p37, %p38;
	@%p39 bra 	$L__BB2_27;
	add.s32 	%r82, %r161, 96;
	mul.wide.u32 	%rd30, %r82, 4;
	add.s64 	%rd31, %rd2, %rd30;
	ld.global.f32 	%f1744, [%rd31];
$L__BB2_27:
	setp.gt.s32 	%p40, %r1, 4095;
	st.shared.f32 	[%r5], %f1744;
	setp.ge.u32 	%p41, %r21, %r7;
	mov.f32 	%f1745, 0f00000000;
	or.pred  	%p42, %p40, %p41;
	@%p42 bra 	$L__BB2_29;
	add.s32 	%r83, %r160, -655360;
	mul.wide.u32 	%rd32, %r83, 4;
	add.s64 	%rd33, %rd1, %rd32;
	ld.global.f32 	%f1745, [%rd33];
$L__BB2_29:
	setp.gt.u32 	%p43, %r2, 15;
	st.shared.f32 	[%r8], %f1745;
	bar.sync 	0;
	ld.shared.f32 	%f460, [%r4];
	ld.shared.f32 	%f461, [%r9];
	fma.rn.f32 	%f462, %f460, %f461, %f31;
	ld.shared.f32 	%f463, [%r4+4];
	ld.shared.f32 	%f464, [%r9+64];
	fma.rn.f32 	%f465, %f463, %f464, %f462;
	ld.shared.f32 	%f466, [%r4+8];
	ld.shared.f32 	%f467, [%r9+128];
	fma.rn.f32 	%f468, %f466, %f467, %f465;
	ld.shared.f32 	%f469, [%r4+12];
	ld.shared.f32 	%f470, [%r9+192];
	fma.rn.f32 	%f471, %f469, %f470, %f468;
	ld.shared.f32 	%f472, [%r4+16];
	ld.shared.f32 	%f473, [%r9+256];
	fma.rn.f32 	%f474, %f472, %f473, %f471;
	ld.shared.f32 	%f475, [%r4+20];
	ld.shared.f32 	%f476, [%r9+320];
	fma.rn.f32 	%f477, %f475, %f476, %f474;
	ld.shared.f32 	%f478, [%r4+24];
	ld.shared.f32 	%f479, [%r9+384];
	fma.rn.f32 	%f480, %f478, %f479, %f477;
	ld.shared.f32 	%f481, [%r4+28];
	ld.shared.f32 	%f482, [%r9+448];
	fma.rn.f32 	%f483, %f481, %f482, %f480;
	ld.shared.f32 	%f484, [%r4+32];
	ld.shared.f32 	%f485, [%r9+512];
	fma.rn.f32 	%f486, %f484, %f485, %f483;
	ld.shared.f32 	%f487, [%r4+36];
	ld.shared.f32 	%f488, [%r9+576];
	fma.rn.f32 	%f489, %f487, %f488, %f486;
	ld.shared.f32 	%f490, [%r4+40];
	ld.shared.f32 	%f491, [%r9+640];
	fma.rn.f32 	%f492, %f490, %f491, %f489;
	ld.shared.f32 	%f493, [%r4+44];
	ld.shared.f32 	%f494, [%r9+704];
	fma.rn.f32 	%f495, %f493, %f494, %f492;
	ld.shared.f32 	%f496, [%r4+48];
	ld.shared.f32 	%f497, [%r9+768];
	fma.rn.f32 	%f498, %f496, %f497, %f495;
	ld.shared.f32 	%f499, [%r4+52];
	ld.shared.f32 	%f500, [%r9+832];
	fma.rn.f32 	%f501, %f499, %f500, %f498;
	ld.shared.f32 	%f502, [%r4+56];
	ld.shared.f32 	%f503, [%r9+896];
	fma.rn.f32 	%f504, %f502, %f503, %f501;
	ld.shared.f32 	%f505, [%r4+60];
	ld.shared.f32 	%f506, [%r9+960];
	fma.rn.f32 	%f36, %f505, %f506, %f504;
	bar.sync 	0;
	add.s32 	%r22, %r162, -144;
	setp.ge.u32 	%p44, %r22, %r3;
	mov.f32 	%f1746, 0f00000000;
	or.pred  	%p45, %p43, %p44;
	@%p45 bra 	$L__BB2_31;
	add.s32 	%r85, %r161, 112;
	mul.wide.u32 	%rd34, %r85, 4;
	add.s64 	%rd35, %rd2, %rd34;
	ld.global.f32 	%f1746, [%rd35];
$L__BB2_31:
	setp.gt.s32 	%p46, %r1, 4095;
	st.shared.f32 	[%r5], %f1746;
	setp.ge.u32 	%p47, %r22, %r7;
	mov.f32 	%f1747, 0f00000000;
	or.pred  	%p48, %p46, %p47;
	@%p48 bra 	$L__BB2_33;
	add.s32 	%r86, %r160, -589824;
	mul.wide.u32 	%rd36, %r86, 4;
	add.s64 	%rd37, %rd1, %rd36;
	ld.global.f32 	%f1747, [%rd37];
$L__BB2_33:
	setp.gt.u32 	%p49, %r2, 15;
	st.shared.f32 	[%r8], %f1747;
	bar.sync 	0;
	ld.shared.f32 	%f509, [%r4];
	ld.shared.f32 	%f510, [%r9];
	fma.rn.f32 	%f511, %f509, %f510, %f36;
	ld.shared.f32 	%f512, [%r4+4];
	ld.shared.f32 	%f513, [%r9+64];
	fma.rn.f32 	%f514, %f512, %f513, %f511;
	ld.shared.f32 	%f515, [%r4+8];
	ld.shared.f32 	%f516, [%r9+128];
	fma.rn.f32 	%f517, %f515, %f516, %f514;
	ld.shared.f32 	%f518, [%r4+12];
	ld.shared.f32 	%f519, [%r9+192];
	fma.rn.f32 	%f520, %f518, %f519, %f517;
	ld.shared.f32 	%f521, [%r4+16];
	ld.shared.f32 	%f522, [%r9+256];
	fma.rn.f32 	%f523, %f521, %f522, %f520;
	ld.shared.f32 	%f524, [%r4+20];
	ld.shared.f32 	%f525, [%r9+320];
	fma.rn.f32 	%f526, %f524, %f525, %f523;
	ld.shared.f32 	%f527, [%r4+24];
	ld.shared.f32 	%f528, [%r9+384];
	fma.rn.f32 	%f529, %f527, %f528, %f526;
	ld.shared.f32 	%f530, [%r4+28];
	ld.shared.f32 	%f531, [%r9+448];
	fma.rn.f32 	%f532, %f530, %f531, %f529;
	ld.shared.f32 	%f533, [%r4+32];
	ld.shared.f32 	%f534, [%r9+512];
	fma.rn.f32 	%f535, %f533, %f534, %f532;
	ld.shared.f32 	%f536, [%r4+36];
	ld.shared.f32 	%f537, [%r9+576];
	fma.rn.f32 	%f538, %f536, %f537, %f535;
	ld.shared.f32 	%f539, [%r4+40];
	ld.shared.f32 	%f540, [%r9+640];
	fma.rn.f32 	%f541, %f539, %f540, %f538;
	ld.shared.f32 	%f542, [%r4+44];
	ld.shared.f32 	%f543, [%r9+704];
	fma.rn.f32 	%f544, %f542, %f543, %f541;
	ld.shared.f32 	%f545, [%r4+48];
	ld.shared.f32 	%f546, [%r9+768];
	fma.rn.f32 	%f547, %f545, %f546, %f544;
	ld.shared.f32 	%f548, [%r4+52];
	ld.shared.f32 	%f549, [%r9+832];
	fma.rn.f32 	%f550, %f548, %f549, %f547;
	ld.shared.f32 	%f551, [%r4+56];
	ld.shared.f32 	%f552, [%r9+896];
	fma.rn.f32 	%f553, %f551, %f552, %f550;
	ld.shared.f32 	%f554, [%r4+60];
	ld.shared.f32 	%f555, [%r9+960];
	fma.rn.f32 	%f41, %f554, %f555, %f553;
	bar.sync 	0;
	add.s32 	%r23, %r162, -128;
	setp.ge.u32 	%p50, %r23, %r3;
	mov.f32 	%f1748, 0f00000000;
	or.pred  	%p51, %p49, %p50;
	@%p51 bra 	$L__BB2_35;
	add.s32 	%r88, %r161, 128;
	mul.wide.u32 	%rd38, %r88, 4;
	add.s64 	%rd39, %rd2, %rd38;
	ld.global.f32 	%f1748, [%rd39];
$L__BB2_35:
	setp.gt.s32 	%p52, %r1, 4095;
	st.shared.f32 	[%r5], %f1748;
	setp.ge.u32 	%p53, %r23, %r7;
	mov.f32 	%f1749, 0f00000000;
	or.pred  	%p54, %p52, %p53;
	@%p54 bra 	$L__BB2_37;
	add.s32 	%r89, %r160, -524288;
	mul.wide.u32 	%rd40, %r89, 4;
	add.s64 	%rd41, %rd1, %rd40;
	ld.global.f32 	%f1749, [%rd41];
$L__BB2_37:
	setp.gt.u32 	%p55, %r2, 15;
	st.shared.f32 	[%r8], %f1749;
	bar.sync 	0;
	ld.shared.f32 	%f558, [%r4];
	ld.shared.f32 	%f559, [%r9];
	fma.rn.f32 	%f560, %f558, %f559, %f41;
	ld.shared.f32 	%f561, [%r4+4];
	ld.shared.f32 	%f562, [%r9+64];
	fma.rn.f32 	%f563, %f561, %f562, %f560;
	ld.shared.f32 	%f564, [%r4+8];
	ld.shared.f32 	%f565, [%r9+128];
	fma.rn.f32 	%f566, %f564, %f565, %f563;
	ld.shared.f32 	%f567, [%r4+12];
	ld.shared.f32 	%f568, [%r9+192];
	fma.rn.f32 	%f569, %f567, %f568, %f566;
	ld.shared.f32 	%f570, [%r4+16];
	ld.shared.f32 	%f571, [%r9+256];
	fma.rn.f32 	%f572, %f570, %f571, %f569;
	ld.shared.f32 	%f573, [%r4+20];
	ld.shared.f32 	%f574, [%r9+320];
	fma.rn.f32 	%f575, %f573, %f574, %f572;
	ld.shared.f32 	%f576, [%r4+24];
	ld.shared.f32 	%f577, [%r9+384];
	fma.rn.f32 	%f578, %f576, %f577, %f575;
	ld.shared.f32 	%f579, [%r4+28];
	ld.shared.f32 	%f580, [%r9+448];
	fma.rn.f32 	%f581, %f579, %f580, %f578;
	ld.shared.f32 	%f582, [%r4+32];
	ld.shared.f32 	%f583, [%r9+512];
	fma.rn.f32 	%f584, %f582, %f583, %f581;
	ld.shared.f32 	%f585, [%r4+36];
	ld.shared.f32 	%f586, [%r9+576];
	fma.rn.f32 	%f587, %f585, %f586, %f584;
	ld.shared.f32 	%f588, [%r4+40];
	ld.shared.f32 	%f589, [%r9+640];
	fma.rn.f32 	%f590, %f588, %f589, %f587;
	ld.shared.f32 	%f591, [%r4+44];
	ld.shared.f32 	%f592, [%r9+704];
	fma.rn.f32 	%f593, %f591, %f592, %f590;
	ld.shared.f32 	%f594, [%r4+48];
	ld.shared.f32 	%f595, [%r9+768];
	fma.rn.f32 	%f596, %f594, %f595, %f593;
	ld.shared.f32 	%f597, [%r4+52];
	ld.shared.f32 	%f598, [%r9+832];
	fma.rn.f32 	%f599, %f597, %f598, %f596;
	ld.shared.f32 	%f600, [%r4+56];
	ld.shared.f32 	%f601, [%r9+896];
	fma.rn.f32 	%f602, %f600, %f601, %f599;
	ld.shared.f32 	%f603, [%r4+60];
	ld.shared.f32 	%f604, [%r9+960];
	fma.rn.f32 	%f46, %f603, %f604, %f602;
	bar.sync 	0;
	add.s32 	%r24, %r162, -112;
	setp.ge.u32 	%p56, %r24, %r3;
	mov.f32 	%f1750, 0f00000000;
	or.pred  	%p57, %p55, %p56;
	@%p57 bra 	$L__BB2_39;
	add.s32 	%r91, %r161, 144;
	mul.wide.u32 	%rd42, %r91, 4;
	add.s64 	%rd43, %rd2, %rd42;
	ld.global.f32 	%f1750, [%rd43];
$L__BB2_39:
	setp.gt.s32 	%p58, %r1, 4095;
	st.shared.f32 	[%r5], %f1750;
	setp.ge.u32 	%p59, %r24, %r7;
	mov.f32 	%f1751, 0f00000000;
	or.pred  	%p60, %p58, %p59;
	@%p60 bra 	$L__BB2_41;
	add.s32 	%r92, %r160, -458752;
	mul.wide.u32 	%rd44, %r92, 4;
	add.s64 	%rd45, %rd1, %rd44;
	ld.global.f32 	%f1751, [%rd45];
$L__BB2_41:
	setp.gt.u32 	%p61, %r2, 15;
	st.shared.f32 	[%r8], %f1751;
	bar.sync 	0;
	ld.shared.f32 	%f607, [%r4];
	ld.shared.f32 	%f608, [%r9];
	fma.rn.f32 	%f609, %f607, %f608, %f46;
	ld.shared.f32 	%f610, [%r4+4];
	ld.shared.f32 	%f611, [%r9+64];
	fma.rn.f32 	%f612, %f610, %f611, %f609;
	ld.shared.f32 	%f613, [%r4+8];
	ld.shared.f32 	%f614, [%r9+128];
	fma.rn.f32 	%f615, %f613, %f614, %f612;
	ld.shared.f32 	%f616, [%r4+12];
	ld.shared.f32 	%f617, [%r9+192];
	fma.rn.f32 	%f618, %f616, %f617, %f615;
	ld.shared.f32 	%f619, [%r4+16];
	ld.shared.f32 	%f620, [%r9+256];
	fma.rn.f32 	%f621, %f619, %f620, %f618;
	ld.shared.f32 	%f622, [%r4+20];
	ld.shared.f32 	%f623, [%r9+320];
	fma.rn.f32 	%f624, %f622, %f623, %f621;
	ld.shared.f32 	%f625, [%r4+24];
	ld.shared.f32 	%f626, [%r9+384];
	fma.rn.f32 	%f627, %f625, %f626, %f624;
	ld.shared.f32 	%f628, [%r4+28];
	ld.shared.f32 	%f629, [%r9+448];
	fma.rn.f32 	%f630, %f628, %f629, %f627;
	ld.shared.f32 	%f631, [%r4+32];
	ld.shared.f32 	%f632, [%r9+512];
	fma.rn.f32 	%f633, %f631, %f632, %f630;
	ld.shared.f32 	%f634, [%r4+36];
	ld.shared.f32 	%f635, [%r9+576];
	fma.rn.f32 	%f636, %f634, %f635, %f633;
	ld.shared.f32 	%f637, [%r4+40];
	ld.shared.f32 	%f638, [%r9+640];
	fma.rn.f32 	%f639, %f637, %f638, %f636;
	ld.shared.f32 	%f640, [%r4+44];
	ld.shared.f32 	%f641, [%r9+704];
	fma.rn.f32 	%f642, %f640, %f641, %f639;
	ld.shared.f32 	%f643, [%r4+48];
	ld.shared.f32 	%f644, [%r9+768];
	fma.rn.f32 	%f645, %f643, %f644, %f642;
	ld.shared.f32 	%f646, [%r4+52];
	ld.shared.f32 	%f647, [%r9+832];
	fma.rn.f32 	%f648, %f646, %f647, %f645;
	ld.shared.f32 	%f649, [%r4+56];
	ld.shared.f32 	%f650, [%r9+896];
	fma.rn.f32 	%f651, %f649, %f650, %f648;
	ld.shared.f32 	%f652, [%r4+60];
	ld.shared.f32 	%f653, [%r9+960];
	fma.rn.f32 	%f51, %f652, %f653, %f651;
	bar.sync 	0;
	add.s32 	%r25, %r162, -96;
	setp.ge.u32 	%p62, %r25, %r3;
	mov.f32 	%f1752, 0f00000000;
	or.pred  	%p63, %p61, %p62;
	@%p63 bra 	$L__BB2_43;
	add.s32 	%r94, %r161, 160;
	mul.wide.u32 	%rd46, %r94, 4;
	add.s64 	%rd47, %rd2, %rd46;
	ld.global.f32 	%f1752, [%rd47];
$L__BB2_43:
	setp.gt.s32 	%p64, %r1, 4095;
	st.shared.f32 	[%r5], %f1752;
	setp.ge.u32 	%p65, %r25, %r7;
	mov.f32 	%f1753, 0f00000000;
	or.pred  	%p66, %p64, %p65;
	@%p66 bra 	$L__BB2_45;
	add.s32 	%r95, %r160, -393216;
	mul.wide.u32 	%rd48, %r95, 4;
	add.s64 	%rd49, %rd1, %rd48;
	ld.global.f32 	%f1753, [%rd49];
$L__BB2_45:
	setp.gt.u32 	%p67, %r2, 15;
	st.shared.f32 	[%r8], %f1753;
	bar.sync 	0;
	ld.shared.f32 	%f656, [%r4];
	ld.shared.f32 	%f657, [%r9];
	fma.rn.f32 	%f658, %f656, %f657, %f51;
	ld.shared.f32 	%f659, [%r4+4];
	ld.shared.f32 	%f660, [%r9+64];
	fma.rn.f32 	%f661, %f659, %f660, %f658;
	ld.shared.f32 	%f662, [%r4+8];
	ld.shared.f32 	%f663, [%r9+128];
	fma.rn.f32 	%f664, %f662, %f663, %f661;
	ld.shared.f32 	%f665, [%r4+12];
	ld.shared.f32 	%f666, [%r9+192];
	fma.rn.f32 	%f667, %f665, %f666, %f664;
	ld.shared.f32 	%f668, [%r4+16];
	ld.shared.f32 	%f669, [%r9+256];
	fma.rn.f32 	%f670, %f668, %f669, %f667;
	ld.shared.f32 	%f671, [%r4+20];
	ld.shared.f32 	%f672, [%r9+320];
	fma.rn.f32 	%f673, %f671, %f672, %f670;
	ld.shared.f32 	%f674, [%r4+24];
	ld.shared.f32 	%f675, [%r9+384];
	fma.rn.f32 	%f676, %f674, %f675, %f673;
	ld.shared.f32 	%f677, [%r4+28];
	ld.shared.f32 	%f678, [%r9+448];
	fma.rn.f32 	%f679, %f677, %f678, %f676;
	ld.shared.f32 	%f680, [%r4+32];
	ld.shared.f32 	%f681, [%r9+512];
	fma.rn.f32 	%f682, %f680, %f681, %f679;
	ld.shared.f32 	%f683, [%r4+36];
	ld.shared.f32 	%f684, [%r9+576];
	fma.rn.f32 	%f685, %f683, %f684, %f682;
	ld.shared.f32 	%f686, [%r4+40];
	ld.shared.f32 	%f687, [%r9+640];
	fma.rn.f32 	%f688, %f686, %f687, %f685;
	ld.shared.f32 	%f689, [%r4+44];
	ld.shared.f32 	%f690, [%r9+704];
	fma.rn.f32 	%f691, %f689, %f690, %f688;
	ld.shared.f32 	%f692, [%r4+48];
	ld.shared.f32 	%f693, [%r9+768];
	fma.rn.f32 	%f694, %f692, %f693, %f691;
	ld.shared.f32 	%f695, [%r4+52];
	ld.shared.f32 	%f696, [%r9+832];
	fma.rn.f32 	%f697, %f695, %f696, %f694;
	ld.shared.f32 	%f698, [%r4+56];
	ld.shared.f32 	%f699, [%r9+896];
	fma.rn.f32 	%f700, %f698, %f699, %f697;
	ld.shared.f32 	%f701, [%r4+60];
	ld.shared.f32 	%f702, [%r9+960];
	fma.rn.f32 	%f56, %f701, %f702, %f700;
	bar.sync 	0;
	add.s32 	%r26, %r162, -80;
	setp.ge.u32 	%p68, %r26, %r3;
	mov.f32 	%f1754, 0f00000000;
	or.pred  	%p69, %p67, %p68;
	@%p69 bra 	$L__BB2_47;
	add.s32 	%r97, %r161, 176;
	mul.wide.u32 	%rd50, %r97, 4;
	add.s64 	%rd51, %rd2, %rd50;
	ld.global.f32 	%f1754, [%rd51];
$L__BB2_47:
	setp.gt.s32 	%p70, %r1, 4095;
	st.shared.f32 	[%r5], %f1754;
	setp.ge.u32 	%p71, %r26, %r7;
	mov.f32 	%f1755, 0f00000000;
	or.pred  	%p72, %p70, %p71;
	@%p72 bra 	$L__BB2_49;
	add.s32 	%r98, %r160, -327680;
	mul.wide.u32 	%rd52, %r98, 4;
	add.s64 	%rd53, %rd1, %rd52;
	ld.global.f32 	%f1755, [%rd53];
$L__BB2_49:
	setp.gt.u32 	%p73, %r2, 15;
	st.shared.f32 	[%r8], %f1755;
	bar.sync 	0;
	ld.shared.f32 	%f705, [%r4];
	ld.shared.f32 	%f706, [%r9];
	fma.rn.f32 	%f707, %f705, %f706, %f56;
	ld.shared.f32 	%f708, [%r4+4];
	ld.shared.f32 	%f709, [%r9+64];
	fma.rn.f32 	%f710, %f708, %f709, %f707;
	ld.shared.f32 	%f711, [%r4+8];
	ld.shared.f32 	%f712, [%r9+128];
	fma.rn.f32 	%f713, %f711, %f712, %f710;
	ld.shared.f32 	%f714, [%r4+12];
	ld.shared.f32 	%f715, [%r9+192];
	fma.rn.f32 	%f716, %f714, %f715, %f713;
	ld.shared.f32 	%f717, [%r4+16];
	ld.shared.f32 	%f718, [%r9+256];
	fma.rn.f32 	%f719, %f717, %f718, %f716;
	ld.shared.f32 	%f720, [%r4+20];
	ld.shared.f32 	%f721, [%r9+320];
	fma.rn.f32 	%f722, %f720, %f721, %f719;
	ld.shared.f32 	%f723, [%r4+24];
	ld.shared.f32 	%f724, [%r9+384];
	fma.rn.f32 	%f725, %f723, %f724, %f722;
	ld.shared.f32 	%f726, [%r4+28];
	ld.shared.f32 	%f727, [%r9+448];
	fma.rn.f32 	%f728, %f726, %f727, %f725;
	ld.shared.f32 	%f729, [%r4+32];
	ld.shared.f32 	%f730, [%r9+512];
	fma.rn.f32 	%f731, %f729, %f730, %f728;
	ld.shared.f32 	%f732, [%r4+36];
	ld.shared.f32 	%f733, [%r9+576];
	fma.rn.f32 	%f734, %f732, %f733, %f731;
	ld.shared.f32 	%f735, [%r4+40];
	ld.shared.f32 	%f736, [%r9+640];
	fma.rn.f32 	%f737, %f735, %f736, %f734;
	ld.shared.f32 	%f738, [%r4+44];
	ld.shared.f32 	%f739, [%r9+704];
	fma.rn.f32 	%f740, %f738, %f739, %f737;
	ld.shared.f32 	%f741, [%r4+48];
	ld.shared.f32 	%f742, [%r9+768];
	fma.rn.f32 	%f743, %f741, %f742, %f740;
	ld.shared.f32 	%f744, [%r4+52];
	ld.shared.f32 	%f745, [%r9+832];
	fma.rn.f32 	%f746, %f744, %f745, %f743;
	ld.shared.f32 	%f747, [%r4+56];
	ld.shared.f32 	%f748, [%r9+896];
	fma.rn.f32 	%f749, %f747, %f748, %f746;
	ld.shared.f32 	%f750, [%r4+60];
	ld.shared.f32 	%f751, [%r9+960];
	fma.rn.f32 	%f61, %f750, %f751, %f749;
	bar.sync 	0;
	add.s32 	%r27, %r162, -64;
	setp.ge.u32 	%p74, %r27, %r3;
	mov.f32 	%f1756, 0f00000000;
	or.pred  	%p75, %p73, %p74;
	@%p75 bra 	$L__BB2_51;
	add.s32 	%r100, %r161, 192;
	mul.wide.u32 	%rd54, %r100, 4;
	add.s64 	%rd55, %rd2, %rd54;
	ld.global.f32 	%f1756, [%rd55];
$L__BB2_51:
	setp.gt.s32 	%p76, %r1, 4095;
	st.shared.f32 	[%r5], %f1756;
	setp.ge.u32 	%p77, %r27, %r7;
	mov.f32 	%f1757, 0f00000000;
	or.pred  	%p78, %p76, %p77;
	@%p78 bra 	$L__BB2_53;
	add.s32 	%r101, %r160, -262144;
	mul.wide.u32 	%rd56, %r101, 4;
	add.s64 	%rd57, %rd1, %rd56;
	ld.global.f32 	%f1757, [%rd57];
$L__BB2_53:
	setp.gt.u32 	%p79, %r2, 15;
	st.shared.f32 	[%r8], %f1757;
	bar.sync 	0;
	ld.shared.f32 	%f754, [%r4];
	ld.shared.f32 	%f755, [%r9];
	fma.rn.f32 	%f756, %f754, %f755, %f61;
	ld.shared.f32 	%f757, [%r4+4];
	ld.shared.f32 	%f758, [%r9+64];
	fma.rn.f32 	%f759, %f757, %f758, %f756;
	ld.shared.f32 	%f760, [%r4+8];
	ld.shared.f32 	%f761, [%r9+128];
	fma.rn.f32 	%f762, %f760, %f761, %f759;
	ld.shared.f32 	%f763, [%r4+12];
	ld.shared.f32 	%f764, [%r9+192];
	fma.rn.f32 	%f765, %f763, %f764, %f762;
	ld.shared.f32 	%f766, [%r4+16];
	ld.shared.f32 	%f767, [%r9+256];
	fma.rn.f32 	%f768, %f766, %f767, %f765;
	ld.shared.f32 	%f769, [%r4+20];
	ld.shared.f32 	%f770, [%r9+320];
	fma.rn.f32 	%f771, %f769, %f770, %f768;
	ld.shared.f32 	%f772, [%r4+24];
	ld.shared.f32 	%f773, [%r9+384];
	fma.rn.f32 	%f774, %f772, %f773, %f771;
	ld.shared.f32 	%f775, [%r4+28];
	ld.shared.f32 	%f776, [%r9+448];
	fma.rn.f32 	%f777, %f775, %f776, %f774;
	ld.shared.f32 	%f778, [%r4+32];
	ld.shared.f32 	%f779, [%r9+512];
	fma.rn.f32 	%f780, %f778, %f779, %f777;
	ld.shared.f32 	%f781, [%r4+36];
	ld.shared.f32 	%f782, [%r9+576];
	fma.rn.f32 	%f783, %f781, %f782, %f780;
	ld.shared.f32 	%f784, [%r4+40];
	ld.shared.f32 	%f785, [%r9+640];
	fma.rn.f32 	%f786, %f784, %f785, %f783;
	ld.shared.f32 	%f787, [%r4+44];
	ld.shared.f32 	%f788, [%r9+704];
	fma.rn.f32 	%f789, %f787, %f788, %f786;
	ld.shared.f32 	%f790, [%r4+48];
	ld.shared.f32 	%f791, [%r9+768];
	fma.rn.f32 	%f792, %f790, %f791, %f789;
	ld.shared.f32 	%f793, [%r4+52];
	ld.shared.f32 	%f794, [%r9+832];
	fma.rn.f32 	%f795, %f793, %f794, %f792;
	ld.shared.f32 	%f796, [%r4+56];
	ld.shared.f32 	%f797, [%r9+896];
	fma.rn.f32 	%f798, %f796, %f797, %f795;
	ld.shared.f32 	%f799, [%r4+60];
	ld.shared.f32 	%f800, [%r9+960];
	fma.rn.f32 	%f66, %f799, %f800, %f798;
	bar.sync 	0;
	add.s32 	%r28, %r162, -48;
	setp.ge.u32 	%p80, %r28, %r3;
	mov.f32 	%f1758, 0f00000000;
	or.pred  	%p81, %p79, %p80;
	@%p81 bra 	$L__BB2_55;
	add.s32 	%r103, %r161, 208;
	mul.wide.u32 	%rd58, %r103, 4;
	add.s64 	%rd59, %rd2, %rd58;
	ld.global.f32 	%f1758, [%rd59];
$L__BB2_55:
	setp.gt.s32 	%p82, %r1, 4095;
	st.shared.f32 	[%r5], %f1758;
	setp.ge.u32 	%p83, %r28, %r7;
	mov.f32 	%f1759, 0f00000000;
	or.pred  	%p84, %p82, %p83;
	@%p84 bra 	$L__BB2_57;
	add.s32 	%r104, %r160, -196608;
	mul.wide.u32 	%rd60, %r104, 4;
	add.s64 	%rd61, %rd1, %rd60;
	ld.global.f32 	%f1759, [%rd61];
$L__BB2_57:
	setp.gt.u32 	%p85, %r2, 15;
	st.shared.f32 	[%r8], %f1759;
	bar.sync 	0;
	ld.shared.f32 	%f803, [%r4];
	ld.shared.f32 	%f804, [%r9];
	fma.rn.f32 	%f805, %f803, %f804, %f66;
	ld.shared.f32 	%f806, [%r4+4];
	ld.shared.f32 	%f807, [%r9+64];
	fma.rn.f32 	%f808, %f806, %f807, %f805;
	ld.shared.f32 	%f809, [%r4+8];
	ld.shared.f32 	%f810, [%r9+128];
	fma.rn.f32 	%f811, %f809, %f810, %f808;
	ld.shared.f32 	%f812, [%r4+12];
	ld.shared.f32 	%f813, [%r9+192];
	fma.rn.f32 	%f814, %f812, %f813, %f811;
	ld.shared.f32 	%f815, [%r4+16];
	ld.shared.f32 	%f816, [%r9+256];
	fma.rn.f32 	%f817, %f815, %f816, %f814;
	ld.shared.f32 	%f818, [%r4+20];
	ld.shared.f32 	%f819, [%r9+320];
	fma.rn.f32 	%f820, %f818, %f819, %f817;
	ld.shared.f32 	%f821, [%r4+24];
	ld.shared.f32 	%f822, [%r9+384];
	fma.rn.f32 	%f823, %f821, %f822, %f820;
	ld.shared.f32 	%f824, [%r4+28];
	ld.shared.f32 	%f825, [%r9+448];
	fma.rn.f32 	%f826, %f824, %f825, %f823;
	ld.shared.f32 	%f827, [%r4+32];
	ld.shared.f32 	%f828, [%r9+512];
	fma.rn.f32 	%f829, %f827, %f828, %f826;
	ld.shared.f32 	%f830, [%r4+36];
	ld.shared.f32 	%f831, [%r9+576];
	fma.rn.f32 	%f832, %f830, %f831, %f829;
	ld.shared.f32 	%f833, [%r4+40];
	ld.shared.f32 	%f834, [%r9+640];
	fma.rn.f32 	%f835, %f833, %f834, %f832;
	ld.shared.f32 	%f836, [%r4+44];
	ld.shared.f32 	%f837, [%r9+704];
	fma.rn.f32 	%f838, %f836, %f837, %f835;
	ld.shared.f32 	%f839, [%r4+48];
	ld.shared.f32 	%f840, [%r9+768];
	fma.rn.f32 	%f841, %f839, %f840, %f838;
	ld.shared.f32 	%f842, [%r4+52];
	ld.shared.f32 	%f843, [%r9+832];
	fma.rn.f32 	%f844, %f842, %f843, %f841;
	ld.shared.f32 	%f845, [%r4+56];
	ld.shared.f32 	%f846, [%r9+896];
	fma.rn.f32 	%f847, %f845, %f846, %f844;
	ld.shared.f32 	%f848, [%r4+60];
	ld.shared.f32 	%f849, [%r9+960];
	fma.rn.f32 	%f71, %f848, %f849, %f847;
	bar.sync 	0;
	add.s32 	%r29, %r162, -32;
	setp.ge.u32 	%p86, %r29, %r3;
	mov.f32 	%f1760, 0f00000000;
	or.pred  	%p87, %p85, %p86;
	@%p87 bra 	$L__BB2_59;
	add.s32 	%r106, %r161, 224;
	mul.wide.u32 	%rd62, %r106, 4;
	add.s64 	%rd63, %rd2, %rd62;
	ld.global.f32 	%f1760, [%rd63];
$L__BB2_59:
	setp.gt.s32 	%p88, %r1, 4095;
	st.shared.f32 	[%r5], %f1760;
	setp.ge.u32 	%p89, %r29, %r7;
	mov.f32 	%f1761, 0f00000000;
	or.pred  	%p90, %p88, %p89;
	@%p90 bra 	$L__BB2_61;
	add.s32 	%r107, %r160, -131072;
	mul.wide.u32 	%rd64, %r107, 4;
	add.s64 	%rd65, %rd1, %rd64;
	ld.global.f32 	%f1761, [%rd65];
$L__BB2_61:
	setp.gt.u32 	%p91, %r2, 15;
	st.shared.f32 	[%r8], %f1761;
	bar.sync 	0;
	ld.shared.f32 	%f852, [%r4];
	ld.shared.f32 	%f853, [%r9];
	fma.rn.f32 	%f854, %f852, %f853, %f71;
	ld.shared.f32 	%f855, [%r4+4];
	ld.shared.f32 	%f856, [%r9+64];
	fma.rn.f32 	%f857, %f855, %f856, %f854;
	ld.shared.f32 	%f858, [%r4+8];
	ld.shared.f32 	%f859, [%r9+128];
	fma.rn.f32 	%f860, %f858, %f859, %f857;
	ld.shared.f32 	%f861, [%r4+12];
	ld.shared.f32 	%f862, [%r9+192];
	fma.rn.f32 	%f863, %f861, %f862, %f860;
	ld.shared.f32 	%f864, [%r4+16];
	ld.shared.f32 	%f865, [%r9+256];
	fma.rn.f32 	%f866, %f864, %f865, %f863;
	ld.shared.f32 	%f867, [%r4+20];
	ld.shared.f32 	%f868, [%r9+320];
	fma.rn.f32 	%f869, %f867, %f868, %f866;
	ld.shared.f32 	%f870, [%r4+24];
	ld.shared.f32 	%f871, [%r9+384];
	fma.rn.f32 	%f872, %f870, %f871, %f869;
	ld.shared.f32 	%f873, [%r4+28];
	ld.shared.f32 	%f874, [%r9+448];
	fma.rn.f32 	%f875, %f873, %f874, %f872;
	ld.shared.f32 	%f876, [%r4+32];
	ld.shared.f32 	%f877, [%r9+512];
	fma.rn.f32 	%f878, %f876, %f877, %f875;
	ld.shared.f32 	%f879, [%r4+36];
	ld.shared.f32 	%f880, [%r9+576];
	fma.rn.f32 	%f881, %f879, %f880, %f878;
	ld.shared.f32 	%f882, [%r4+40];
	ld.shared.f32 	%f883, [%r9+640];
	fma.rn.f32 	%f884, %f882, %f883, %f881;
	ld.shared.f32 	%f885, [%r4+44];
	ld.shared.f32 	%f886, [%r9+704];
	fma.rn.f32 	%f887, %f885, %f886, %f884;
	ld.shared.f32 	%f888, [%r4+48];
	ld.shared.f32 	%f889, [%r9+768];
	fma.rn.f32 	%f890, %f888, %f889, %f887;
	ld.shared.f32 	%f891, [%r4+52];
	ld.shared.f32 	%f892, [%r9+832];
	fma.rn.f32 	%f893, %f891, %f892, %f890;
	ld.shared.f32 	%f894, [%r4+56];
	ld.shared.f32 	%f895, [%r9+896];
	fma.rn.f32 	%f896, %f894, %f895, %f893;
	ld.shared.f32 	%f897, [%r4+60];
	ld.shared.f32 	%f898, [%r9+960];
	fma.rn.f32 	%f76, %f897, %f898, %f896;
	bar.sync 	0;
	add.s32 	%r30, %r162, -16;
	setp.ge.u32 	%p92, %r30, %r3;
	mov.f32 	%f1762, 0f00000000;
	or.pred  	%p93, %p91, %p92;
	@%p93 bra 	$L__BB2_63;
	add.s32 	%r109, %r161, 240;
	mul.wide.u32 	%rd66, %r109, 4;
	add.s64 	%rd67, %rd2, %rd66;
	ld.global.f32 	%f1762, [%rd67];
$L__BB2_63:
	setp.gt.s32 	%p94, %r1, 4095;
	st.shared.f32 	[%r5], %f1762;
	setp.ge.u32 	%p95, %r30, %r7;
	mov.f32 	%f1763, 0f00000000;
	or.pred  	%p96, %p94, %p95;
	@%p96 bra 	$L__BB2_65;
	add.s32 	%r110, %r160, -65536;
	mul.wide.u32 	%rd68, %r110, 4;
	add.s64 	%rd69, %rd1, %rd68;
	ld.global.f32 	%f1763, [%rd69];
$L__BB2_65:
	setp.gt.u32 	%p97, %r2, 15;
	st.shared.f32 	[%r8], %f1763;
	bar.sync 	0;
	ld.shared.f32 	%f901, [%r4];
	ld.shared.f32 	%f902, [%r9];
	fma.rn.f32 	%f903, %f901, %f902, %f76;
	ld.shared.f32 	%f904, [%r4+4];
	ld.shared.f32 	%f905, [%r9+64];
	fma.rn.f32 	%f906, %f904, %f905, %f903;
	ld.shared.f32 	%f907, [%r4+8];
	ld.shared.f32 	%f908, [%r9+128];
	fma.rn.f32 	%f909, %f907, %f908, %f906;
	ld.shared.f32 	%f910, [%r4+12];
	ld.shared.f32 	%f911, [%r9+192];
	fma.rn.f32 	%f912, %f910, %f911, %f909;
	ld.shared.f32 	%f913, [%r4+16];
	ld.shared.f32 	%f914, [%r9+256];
	fma.rn.f32 	%f915, %f913, %f914, %f912;
	ld.shared.f32 	%f916, [%r4+20];
	ld.shared.f32 	%f917, [%r9+320];
	fma.rn.f32 	%f918, %f916, %f917, %f915;
	ld.shared.f32 	%f919, [%r4+24];
	ld.shared.f32 	%f920, [%r9+384];
	fma.rn.f32 	%f921, %f919, %f920, %f918;
	ld.shared.f32 	%f922, [%r4+28];
	ld.shared.f32 	%f923, [%r9+448];
	fma.rn.f32 	%f924, %f922, %f923, %f921;
	ld.shared.f32 	%f925, [%r4+32];
	ld.shared.f32 	%f926, [%r9+512];
	fma.rn.f32 	%f927, %f925, %f926, %f924;
	ld.shared.f32 	%f928, [%r4+36];
	ld.shared.f32 	%f929, [%r9+576];
	fma.rn.f32 	%f930, %f928, %f929, %f927;
	ld.shared.f32 	%f931, [%r4+40];
	ld.shared.f32 	%f932, [%r9+640];
	fma.rn.f32 	%f933, %f931, %f932, %f930;
	ld.shared.f32 	%f934, [%r4+44];
	ld.shared.f32 	%f935, [%r9+704];
	fma.rn.f32 	%f936, %f934, %f935, %f933;
	ld.shared.f32 	%f937, [%r4+48];
	ld.shared.f32 	%f938, [%r9+768];
	fma.rn.f32 	%f939, %f937, %f938, %f936;
	ld.shared.f32 	%f940, [%r4+52];
	ld.shared.f32 	%f941, [%r9+832];
	fma.rn.f32 	%f942, %f940, %f941, %f939;
	ld.shared.f32 	%f943, [%r4+56];
	ld.shared.f32 	%f944, [%r9+896];
	fma.rn.f32 	%f945, %f943, %f944, %f942;
	ld.shared.f32 	%f946, [%r4+60];
	ld.shared.f32 	%f947, [%r9+960];
	fma.rn.f32 	%f81, %f946, %f947, %f945;
	bar.sync 	0;
	add.s32 	%r31, %r162, 240;
	setp.ge.u32 	%p98, %r162, %r3;
	mov.f32 	%f1764, 0f00000000;
	or.pred  	%p99, %p97, %p98;
	@%p99 bra 	$L__BB2_67;
	add.s32 	%r112, %r161, 256;
	mul.wide.u32 	%rd70, %r112, 4;
	add.s64 	%rd71, %rd2, %rd70;
	ld.global.f32 	%f1764, [%rd71];
$L__BB2_67:
	setp.gt.s32 	%p100, %r1, 4095;
	st.shared.f32 	[%r5], %f1764;
	setp.ge.u32 	%p101, %r162, %r7;
	mov.f32 	%f1765, 0f00000000;
	or.pred  	%p102, %p100, %p101;
	@%p102 bra 	$L__BB2_69;
	mul.wide.u32 	%rd72, %r160, 4;
	add.s64 	%rd73, %rd1, %rd72;
	ld.global.f32 	%f1765, [%rd73];
$L__BB2_69:
	setp.gt.u32 	%p103, %r2, 15;
	st.shared.f32 	[%r8], %f1765;
	bar.sync 	0;
	ld.shared.f32 	%f950, [%r4];
	ld.shared.f32 	%f951, [%r9];
	fma.rn.f32 	%f952, %f950, %f951, %f81;
	ld.shared.f32 	%f953, [%r4+4];
	ld.shared.f32 	%f954, [%r9+64];
	fma.rn.f32 	%f955, %f953, %f954, %f952;
	ld.shared.f32 	%f956, [%r4+8];
	ld.shared.f32 	%f957, [%r9+128];
	fma.rn.f32 	%f958, %f956, %f957, %f955;
	ld.shared.f32 	%f959, [%r4+12];
	ld.shared.f32 	%f960, [%r9+192];
	fma.rn.f32 	%f961, %f959, %f960, %f958;
	ld.shared.f32 	%f962, [%r4+16];
	ld.shared.f32 	%f963, [%r9+256];
	fma.rn.f32 	%f964, %f962, %f963, %f961;
	ld.shared.f32 	%f965, [%r4+20];
	ld.shared.f32 	%f966, [%r9+320];
	fma.rn.f32 	%f967, %f965, %f966, %f964;
	ld.shared.f32 	%f968, [%r4+24];
	ld.shared.f32 	%f969, [%r9+384];
	fma.rn.f32 	%f970, %f968, %f969, %f967;
	ld.shared.f32 	%f971, [%r4+28];
	ld.shared.f32 	%f972, [%r9+448];
	fma.rn.f32 	%f973, %f971, %f972, %f970;
	ld.shared.f32 	%f974, [%r4+32];
	ld.shared.f32 	%f975, [%r9+512];
	fma.rn.f32 	%f976, %f974, %f975, %f973;
	ld.shared.f32 	%f977, [%r4+36];
	ld.shared.f32 	%f978, [%r9+576];
	fma.rn.f32 	%f979, %f977, %f978, %f976;
	ld.shared.f32 	%f980, [%r4+40];
	ld.shared.f32 	%f981, [%r9+640];
	fma.rn.f32 	%f982, %f980, %f981, %f979;
	ld.shared.f32 	%f983, [%r4+44];
	ld.shared.f32 	%f984, [%r9+704];
	fma.rn.f32 	%f985, %f983, %f984, %f982;
	ld.shared.f32 	%f986, [%r4+48];
	ld.shared.f32 	%f987, [%r9+768];
	fma.rn.f32 	%f988, %f986, %f987, %f985;
	ld.shared.f32 	%f989, [%r4+52];
	ld.shared.f32 	%f990, [%r9+832];
	fma.rn.f32 	%f991, %f989, %f990, %f988;
	ld.shared.f32 	%f992, [%r4+56];
	ld.shared.f32 	%f993, [%r9+896];
	fma.rn.f32 	%f994, %f992, %f993, %f991;
	ld.shared.f32 	%f995, [%r4+60];
	ld.shared.f32 	%f996, [%r9+960];
	fma.rn.f32 	%f86, %f995, %f996, %f994;
	bar.sync 	0;
	add.s32 	%r32, %r162, 16;
	setp.ge.u32 	%p104, %r32, %r3;
	mov.f32 	%f1766, 0f00000000;
	or.pred  	%p105, %p103, %p104;
	@%p105 bra 	$L__BB2_71;
	add.s32 	%r114, %r161, 272;
	mul.wide.u32 	%rd74, %r114, 4;
	add.s64 	%rd75, %rd2, %rd74;
	ld.global.f32 	%f1766, [%rd75];
$L__BB2_71:
	setp.gt.s32 	%p106, %r1, 4095;
	st.shared.f32 	[%r5], %f1766;
	setp.ge.u32 	%p107, %r32, %r7;
	mov.f32 	%f1767, 0f00000000;
	or.pred  	%p108, %p106, %p107;
	@%p108 bra 	$L__BB2_73;
	add.s32 	%r115, %r160, 65536;
	mul.wide.u32 	%rd76, %r115, 4;
	add.s64 	%rd77, %rd1, %rd76;
	ld.global.f32 	%f1767, [%rd77];
$L__BB2_73:
	setp.gt.u32 	%p109, %r2, 15;
	st.shared.f32 	[%r8], %f1767;
	bar.sync 	0;
	ld.shared.f32 	%f999, [%r4];
	ld.shared.f32 	%f1000, [%r9];
	fma.rn.f32 	%f1001, %f999, %f1000, %f86;
	ld.shared.f32 	%f1002, [%r4+4];
	ld.shared.f32 	%f1003, [%r9+64];
	fma.rn.f32 	%f1004, %f1002, %f1003, %f1001;
	ld.shared.f32 	%f1005, [%r4+8];
	ld.shared.f32 	%f1006, [%r9+128];
	fma.rn.f32 	%f1007, %f1005, %f1006, %f1004;
	ld.shared.f32 	%f1008, [%r4+12];
	ld.shared.f32 	%f1009, [%r9+192];
	fma.rn.f32 	%f1010, %f1008, %f1009, %f1007;
	ld.shared.f32 	%f1011, [%r4+16];
	ld.shared.f32 	%f1012, [%r9+256];
	fma.rn.f32 	%f1013, %f1011, %f1012, %f1010;
	ld.shared.f32 	%f1014, [%r4+20];
	ld.shared.f32 	%f1015, [%r9+320];
	fma.rn.f32 	%f1016, %f1014, %f1015, %f1013;
	ld.shared.f32 	%f1017, [%r4+24];
	ld.shared.f32 	%f1018, [%r9+384];
	fma.rn.f32 	%f1019, %f1017, %f1018, %f1016;
	ld.shared.f32 	%f1020, [%r4+28];
	ld.shared.f32 	%f1021, [%r9+448];
	fma.rn.f32 	%f1022, %f1020, %f1021, %f1019;
	ld.shared.f32 	%f1023, [%r4+32];
	ld.shared.f32 	%f1024, [%r9+512];
	fma.rn.f32 	%f1025, %f1023, %f1024, %f1022;
	ld.shared.f32 	%f1026, [%r4+36];
	ld.shared.f32 	%f1027, [%r9+576];
	fma.rn.f32 	%f1028, %f1026, %f1027, %f1025;
	ld.shared.f32 	%f1029, [%r4+40];
	ld.shared.f32 	%f1030, [%r9+640];
	fma.rn.f32 	%f1031, %f1029, %f1030, %f1028;
	ld.shared.f32 	%f1032, [%r4+44];
	ld.shared.f32 	%f1033, [%r9+704];
	fma.rn.f32 	%f1034, %f1032, %f1033, %f1031;
	ld.shared.f32 	%f1035, [%r4+48];
	ld.shared.f32 	%f1036, [%r9+768];
	fma.rn.f32 	%f1037, %f1035, %f1036, %f1034;
	ld.shared.f32 	%f1038, [%r4+52];
	ld.shared.f32 	%f1039, [%r9+832];
	fma.rn.f32 	%f1040, %f1038, %f1039, %f1037;
	ld.shared.f32 	%f1041, [%r4+56];
	ld.shared.f32 	%f1042, [%r9+896];
	fma.rn.f32 	%f1043, %f1041, %f1042, %f1040;
	ld.shared.f32 	%f1044, [%r4+60];
	ld.shared.f32 	%f1045, [%r9+960];
	fma.rn.f32 	%f91, %f1044, %f1045, %f1043;
	bar.sync 	0;
	add.s32 	%r33, %r162, 32;
	setp.ge.u32 	%p110, %r33, %r3;
	mov.f32 	%f1768, 0f00000000;
	or.pred  	%p111, %p109, %p110;
	@%p111 bra 	$L__BB2_75;
	add.s32 	%r117, %r161, 288;
	mul.wide.u32 	%rd78, %r117, 4;
	add.s64 	%rd79, %rd2, %rd78;
	ld.global.f32 	%f1768, [%rd79];
$L__BB2_75:
	setp.gt.s32 	%p112, %r1, 4095;
	st.shared.f32 	[%r5], %f1768;
	setp.ge.u32 	%p113, %r33, %r7;
	mov.f32 	%f1769, 0f00000000;
	or.pred  	%p114, %p112, %p113;
	@%p114 bra 	$L__BB2_77;
	add.s32 	%r118, %r160, 131072;
	mul.wide.u32 	%rd80, %r118, 4;
	add.s64 	%rd81, %rd1, %rd80;
	ld.global.f32 	%f1769, [%rd81];
$L__BB2_77:
	setp.gt.u32 	%p115, %r2, 15;
	st.shared.f32 	[%r8], %f1769;
	bar.sync 	0;
	ld.shared.f32 	%f1048, [%r4];
	ld.shared.f32 	%f1049, [%r9];
	fma.rn.f32 	%f1050, %f1048, %f1049, %f91;
	ld.shared.f32 	%f1051, [%r4+4];
	ld.shared.f32 	%f1052, [%r9+64];
	fma.rn.f32 	%f1053, %f1051, %f1052, %f1050;
	ld.shared.f32 	%f1054, [%r4+8];
	ld.shared.f32 	%f1055, [%r9+128];
	fma.rn.f32 	%f1056, %f1054, %f1055, %f1053;
	ld.shared.f32 	%f1057, [%r4+12];
	ld.shared.f32 	%f1058, [%r9+192];
	fma.rn.f32 	%f1059, %f1057, %f1058, %f1056;
	ld.shared.f32 	%f1060, [%r4+16];
	ld.shared.f32 	%f1061, [%r9+256];
	fma.rn.f32 	%f1062, %f1060, %f1061, %f1059;
	ld.shared.f32 	%f1063, [%r4+20];
	ld.shared.f32 	%f1064, [%r9+320];
	fma.rn.f32 	%f1065, %f1063, %f1064, %f1062;
	ld.shared.f32 	%f1066, [%r4+24];
	ld.shared.f32 	%f1067, [%r9+384];
	fma.rn.f32 	%f1068, %f1066, %f1067, %f1065;
	ld.shared.f32 	%f1069, [%r4+28];
	ld.shared.f32 	%f1070, [%r9+448];
	fma.rn.f32 	%f1071, %f1069, %f1070, %f1068;
	ld.shared.f32 	%f1072, [%r4+32];
	ld.shared.f32 	%f1073, [%r9+512];
	fma.rn.f32 	%f1074, %f1072, %f1073, %f1071;
	ld.shared.f32 	%f1075, [%r4+36];
	ld.shared.f32 	%f1076, [%r9+576];
	fma.rn.f32 	%f1077, %f1075, %f1076, %f1074;
	ld.shared.f32 	%f1078, [%r4+40];
	ld.shared.f32 	%f1079, [%r9+640];
	fma.rn.f32 	%f1080, %f1078, %f1079, %f1077;
	ld.shared.f32 	%f1081, [%r4+44];
	ld.shared.f32 	%f1082, [%r9+704];
	fma.rn.f32 	%f1083, %f1081, %f1082, %f1080;
	ld.shared.f32 	%f1084, [%r4+48];
	ld.shared.f32 	%f1085, [%r9+768];
	fma.rn.f32 	%f1086, %f1084, %f1085, %f1083;
	ld.shared.f32 	%f1087, [%r4+52];
	ld.shared.f32 	%f1088, [%r9+832];
	fma.rn.f32 	%f1089, %f1087, %f1088, %f1086;
	ld.shared.f32 	%f1090, [%r4+56];
	ld.shared.f32 	%f1091, [%r9+896];
	fma.rn.f32 	%f1092, %f1090, %f1091, %f1089;
	ld.shared.f32 	%f1093, [%r4+60];
	ld.shared.f32 	%f1094, [%r9+960];
	fma.rn.f32 	%f96, %f1093, %f1094, %f1092;
	bar.sync 	0;
	add.s32 	%r34, %r162, 48;
	setp.ge.u32 	%p116, %r34, %r3;
	mov.f32 	%f1770, 0f00000000;
	or.pred  	%p117, %p115, %p116;
	@%p117 bra 	$L__BB2_79;
	add.s32 	%r120, %r161, 304;
	mul.wide.u32 	%rd82, %r120, 4;
	add.s64 	%rd83, %rd2, %rd82;
	ld.global.f32 	%f1770, [%rd83];
$L__BB2_79:
	setp.gt.s32 	%p118, %r1, 4095;
	st.shared.f32 	[%r5], %f1770;
	setp.ge.u32 	%p119, %r34, %r7;
	mov.f32 	%f1771, 0f00000000;
	or.pred  	%p120, %p118, %p119;
	@%p120 bra 	$L__BB2_81;
	add.s32 	%r121, %r160, 196608;
	mul.wide.u32 	%rd84, %r121, 4;
	add.s64 	%rd85, %rd1, %rd84;
	ld.global.f32 	%f1771, [%rd85];
$L__BB2_81:
	setp.gt.u32 	%p121, %r2, 15;
	st.shared.f32 	[%r8], %f1771;
	bar.sync 	0;
	ld.shared.f32 	%f1097, [%r4];
	ld.shared.f32 	%f1098, [%r9];
	fma.rn.f32 	%f1099, %f1097, %f1098, %f96;
	ld.shared.f32 	%f1100, [%r4+4];
	ld.shared.f32 	%f1101, [%r9+64];
	fma.rn.f32 	%f1102, %f1100, %f1101, %f1099;
	ld.shared.f32 	%f1103, [%r4+8];
	ld.shared.f32 	%f1104, [%r9+128];
	fma.rn.f32 	%f1105, %f1103, %f1104, %f1102;
	ld.shared.f32 	%f1106, [%r4+12];
	ld.shared.f32 	%f1107, [%r9+192];
	fma.rn.f32 	%f1108, %f1106, %f1107, %f1105;
	ld.shared.f32 	%f1109, [%r4+16];
	ld.shared.f32 	%f1110, [%r9+256];
	fma.rn.f32 	%f1111, %f1109, %f1110, %f1108;
	ld.shared.f32 	%f1112, [%r4+20];
	ld.shared.f32 	%f1113, [%r9+320];
	fma.rn.f32 	%f1114, %f1112, %f1113, %f1111;
	ld.shared.f32 	%f1115, [%r4+24];
	ld.shared.f32 	%f1116, [%r9+384];
	fma.rn.f32 	%f1117, %f1115, %f1116, %f1114;
	ld.shared.f32 	%f1118, [%r4+28];
	ld.shared.f32 	%f1119, [%r9+448];
	fma.rn.f32 	%f1120, %f1118, %f1119, %f1117;
	ld.shared.f32 	%f1121, [%r4+32];
	ld.shared.f32 	%f1122, [%r9+512];
	fma.rn.f32 	%f1123, %f1121, %f1122, %f1120;
	ld.shared.f32 	%f1124, [%r4+36];
	ld.shared.f32 	%f1125, [%r9+576];
	fma.rn.f32 	%f1126, %f1124, %f1125, %f1123;
	ld.shared.f32 	%f1127, [%r4+40];
	ld.shared.f32 	%f1128, [%r9+640];
	fma.rn.f32 	%f1129, %f1127, %f1128, %f1126;
	ld.shared.f32 	%f1130, [%r4+44];
	ld.shared.f32 	%f1131, [%r9+704];
	fma.rn.f32 	%f1132, %f1130, %f1131, %f1129;
	ld.shared.f32 	%f1133, [%r4+48];
	ld.shared.f32 	%f1134, [%r9+768];
	fma.rn.f32 	%f1135, %f1133, %f1134, %f1132;
	ld.shared.f32 	%f1136, [%r4+52];
	ld.shared.f32 	%f1137, [%r9+832];
	fma.rn.f32 	%f1138, %f1136, %f1137, %f1135;
	ld.shared.f32 	%f1139, [%r4+56];
	ld.shared.f32 	%f1140, [%r9+896];
	fma.rn.f32 	%f1141, %f1139, %f1140, %f1138;
	ld.shared.f32 	%f1142, [%r4+60];
	ld.shared.f32 	%f1143, [%r9+960];
	fma.rn.f32 	%f101, %f1142, %f1143, %f1141;
	bar.sync 	0;
	add.s32 	%r35, %r162, 64;
	setp.ge.u32 	%p122, %r35, %r3;
	mov.f32 	%f1772, 0f00000000;
	or.pred  	%p123, %p121, %p122;
	@%p123 bra 	$L__BB2_83;
	add.s32 	%r123, %r161, 320;
	mul.wide.u32 	%rd86, %r123, 4;
	add.s64 	%rd87, %rd2, %rd86;
	ld.global.f32 	%f1772, [%rd87];
$L__BB2_83:
	setp.gt.s32 	%p124, %r1, 4095;
	st.shared.f32 	[%r5], %f1772;
	setp.ge.u32 	%p125, %r35, %r7;
	mov.f32 	%f1773, 0f00000000;
	or.pred  	%p126, %p124, %p125;
	@%p126 bra 	$L__BB2_85;
	add.s32 	%r124, %r160, 262144;
	mul.wide.u32 	%rd88, %r124, 4;
	add.s64 	%rd89, %rd1, %rd88;
	ld.global.f32 	%f1773, [%rd89];
$L__BB2_85:
	setp.gt.u32 	%p127, %r2, 15;
	st.shared.f32 	[%r8], %f1773;
	bar.sync 	0;
	ld.shared.f32 	%f1146, [%r4];
	ld.shared.f32 	%f1147, [%r9];
	fma.rn.f32 	%f1148, %f1146, %f1147, %f101;
	ld.shared.f32 	%f1149, [%r4+4];
	ld.shared.f32 	%f1150, [%r9+64];
	fma.rn.f32 	%f1151, %f1149, %f1150, %f1148;
	ld.shared.f32 	%f1152, [%r4+8];
	ld.shared.f32 	%f1153, [%r9+128];
	fma.rn.f32 	%f1154, %f1152, %f1153, %f1151;
	ld.shared.f32 	%f1155, [%r4+12];
	ld.shared.f32 	%f1156, [%r9+192];
	fma.rn.f32 	%f1157, %f1155, %f1156, %f1154;
	ld.shared.f32 	%f1158, [%r4+16];
	ld.shared.f32 	%f1159, [%r9+256];
	fma.rn.f32 	%f1160, %f1158, %f1159, %f1157;
	ld.shared.f32 	%f1161, [%r4+20];
	ld.shared.f32 	%f1162, [%r9+320];
	fma.rn.f32 	%f1163, %f1161, %f1162, %f1160;
	ld.shared.f32 	%f1164, [%r4+24];
	ld.shared.f32 	%f1165, [%r9+384];
	fma.rn.f32 	%f1166, %f1164, %f1165, %f1163;
	ld.shared.f32 	%f1167, [%r4+28];
	ld.shared.f32 	%f1168, [%r9+448];
	fma.rn.f32 	%f1169, %f1167, %f1168, %f1166;
	ld.shared.f32 	%f1170, [%r4+32];
	ld.shared.f32 	%f1171, [%r9+512];
	fma.rn.f32 	%f1172, %f1170, %f1171, %f1169;
	ld.shared.f32 	%f1173, [%r4+36];
	ld.shared.f32 	%f1174, [%r9+576];
	fma.rn.f32 	%f1175, %f1173, %f1174, %f1172;
	ld.shared.f32 	%f1176, [%r4+40];
	ld.shared.f32 	%f1177, [%r9+640];
	fma.rn.f32 	%f1178, %f1176, %f1177, %f1175;
	ld.shared.f32 	%f1179, [%r4+44];
	ld.shared.f32 	%f1180, [%r9+704];
	fma.rn.f32 	%f1181, %f1179, %f1180, %f1178;
	ld.shared.f32 	%f1182, [%r4+48];
	ld.shared.f32 	%f1183, [%r9+768];
	fma.rn.f32 	%f1184, %f1182, %f1183, %f1181;
	ld.shared.f32 	%f1185, [%r4+52];
	ld.shared.f32 	%f1186, [%r9+832];
	fma.rn.f32 	%f1187, %f1185, %f1186, %f1184;
	ld.shared.f32 	%f1188, [%r4+56];
	ld.shared.f32 	%f1189, [%r9+896];
	fma.rn.f32 	%f1190, %f1188, %f1189, %f1187;
	ld.shared.f32 	%f1191, [%r4+60];
	ld.shared.f32 	%f1192, [%r9+960];
	fma.rn.f32 	%f106, %f1191, %f1192, %f1190;
	bar.sync 	0;
	add.s32 	%r36, %r162, 80;
	setp.ge.u32 	%p128, %r36, %r3;
	mov.f32 	%f1774, 0f00000000;
	or.pred  	%p129, %p127, %p128;
	@%p129 bra 	$L__BB2_87;
	add.s32 	%r126, %r161, 336;
	mul.wide.u32 	%rd90, %r126, 4;
	add.s64 	%rd91, %rd2, %rd90;
	ld.global.f32 	%f1774, [%rd91];
$L__BB2_87:
	setp.gt.s32 	%p130, %r1, 4095;
	st.shared.f32 	[%r5], %f1774;
	setp.ge.u32 	%p131, %r36, %r7;
	mov.f32 	%f1775, 0f00000000;
	or.pred  	%p132, %p130, %p131;
	@%p132 bra 	$L__BB2_89;
	add.s32 	%r127, %r160, 327680;
	mul.wide.u32 	%rd92, %r127, 4;
	add.s64 	%rd93, %rd1, %rd92;
	ld.global.f32 	%f1775, [%rd93];
$L__BB2_89:
	setp.gt.u32 	%p133, %r2, 15;
	st.shared.f32 	[%r8], %f1775;
	bar.sync 	0;
	ld.shared.f32 	%f1195, [%r4];
	ld.shared.f32 	%f1196, [%r9];
	fma.rn.f32 	%f1197, %f1195, %f1196, %f106;
	ld.shared.f32 	%f1198, [%r4+4];
	ld.shared.f32 	%f1199, [%r9+64];
	fma.rn.f32 	%f1200, %f1198, %f1199, %f1197;
	ld.shared.f32 	%f1201, [%r4+8];
	ld.shared.f32 	%f1202, [%r9+128];
	fma.rn.f32 	%f1203, %f1201, %f1202, %f1200;
	ld.shared.f32 	%f1204, [%r4+12];
	ld.shared.f32 	%f1205, [%r9+192];
	fma.rn.f32 	%f1206, %f1204, %f1205, %f1203;
	ld.shared.f32 	%f1207, [%r4+16];
	ld.shared.f32 	%f1208, [%r9+256];
	fma.rn.f32 	%f1209, %f1207, %f1208, %f1206;
	ld.shared.f32 	%f1210, [%r4+20];
	ld.shared.f32 	%f1211, [%r9+320];
	fma.rn.f32 	%f1212, %f1210, %f1211, %f1209;
	ld.shared.f32 	%f1213, [%r4+24];
	ld.shared.f32 	%f1214, [%r9+384];
	fma.rn.f32 	%f1215, %f1213, %f1214, %f1212;
	ld.shared.f32 	%f1216, [%r4+28];
	ld.shared.f32 	%f1217, [%r9+448];
	fma.rn.f32 	%f1218, %f1216, %f1217, %f1215;
	ld.shared.f32 	%f1219, [%r4+32];
	ld.shared.f32 	%f1220, [%r9+512];
	fma.rn.f32 	%f1221, %f1219, %f1220, %f1218;
	ld.shared.f32 	%f1222, [%r4+36];
	ld.shared.f32 	%f1223, [%r9+576];
	fma.rn.f32 	%f1224, %f1222, %f1223, %f1221;
	ld.shared.f32 	%f1225, [%r4+40];
	ld.shared.f32 	%f1226, [%r9+640];
	fma.rn.f32 	%f1227, %f1225, %f1226, %f1224;
	ld.shared.f32 	%f1228, [%r4+44];
	ld.shared.f32 	%f1229, [%r9+704];
	fma.rn.f32 	%f1230, %f1228, %f1229, %f1227;
	ld.shared.f32 	%f1231, [%r4+48];
	ld.shared.f32 	%f1232, [%r9+768];
	fma.rn.f32 	%f1233, %f1231, %f1232, %f1230;
	ld.shared.f32 	%f1234, [%r4+52];
	ld.shared.f32 	%f1235, [%r9+832];
	fma.rn.f32 	%f1236, %f1234, %f1235, %f1233;
	ld.shared.f32 	%f1237, [%r4+56];
	ld.shared.f32 	%f1238, [%r9+896];
	fma.rn.f32 	%f1239, %f1237, %f1238, %f1236;
	ld.shared.f32 	%f1240, [%r4+60];
	ld.shared.f32 	%f1241, [%r9+960];
	fma.rn.f32 	%f111, %f1240, %f1241, %f1239;
	bar.sync 	0;
	add.s32 	%r37, %r162, 96;
	setp.ge.u32 	%p134, %r37, %r3;
	mov.f32 	%f1776, 0f00000000;
	or.pred  	%p135, %p133, %p134;
	@%p135 bra 	$L__BB2_91;
	add.s32 	%r129, %r161, 352;
	mul.wide.u32 	%rd94, %r129, 4;
	add.s64 	%rd95, %rd2, %rd94;
	ld.global.f32 	%f1776, [%rd95];
$L__BB2_91:
	setp.gt.s32 	%p136, %r1, 4095;
	st.shared.f32 	[%r5], %f1776;
	setp.ge.u32 	%p137, %r37, %r7;
	mov.f32 	%f1777, 0f00000000;
	or.pred  	%p138, %p136, %p137;
	@%p138 bra 	$L__BB2_93;
	add.s32 	%r130, %r160, 393216;
	mul.wide.u32 	%rd96, %r130, 4;
	add.s64 	%rd97, %rd1, %rd96;
	ld.global.f32 	%f1777, [%rd97];
$L__BB2_93:
	setp.gt.u32 	%p139, %r2, 15;
	st.shared.f32 	[%r8], %f1777;
	bar.sync 	0;
	ld.shared.f32 	%f1244, [%r4];
	ld.shared.f32 	%f1245, [%r9];
	fma.rn.f32 	%f1246, %f1244, %f1245, %f111;
	ld.shared.f32 	%f1247, [%r4+4];
	ld.shared.f32 	%f1248, [%r9+64];
	fma.rn.f32 	%f1249, %f1247, %f1248, %f1246;
	ld.shared.f32 	%f1250, [%r4+8];
	ld.shared.f32 	%f1251, [%r9+128];
	fma.rn.f32 	%f1252, %f1250, %f1251, %f1249;
	ld.shared.f32 	%f1253, [%r4+12];
	ld.shared.f32 	%f1254, [%r9+192];
	fma.rn.f32 	%f1255, %f1253, %f1254, %f1252;
	ld.shared.f32 	%f1256, [%r4+16];
	ld.shared.f32 	%f1257, [%r9+256];
	fma.rn.f32 	%f1258, %f1256, %f1257, %f1255;
	ld.shared.f32 	%f1259, [%r4+20];
	ld.shared.f32 	%f1260, [%r9+320];
	fma.rn.f32 	%f1261, %f1259, %f1260, %f1258;
	ld.shared.f32 	%f1262, [%r4+24];
	ld.shared.f32 	%f1263, [%r9+384];
	fma.rn.f32 	%f1264, %f1262, %f1263, %f1261;
	ld.shared.f32 	%f1265, [%r4+28];
	ld.shared.f32 	%f1266, [%r9+448];
	fma.rn.f32 	%f1267, %f1265, %f1266, %f1264;
	ld.shared.f32 	%f1268, [%r4+32];
	ld.shared.f32 	%f1269, [%r9+512];
	fma.rn.f32 	%f1270, %f1268, %f1269, %f1267;
	ld.shared.f32 	%f1271, [%r4+36];
	ld.shared.f32 	%f1272, [%r9+576];
	fma.rn.f32 	%f1273, %f1271, %f1272, %f1270;
	ld.shared.f32 	%f1274, [%r4+40];
	ld.shared.f32 	%f1275, [%r9+640];
	fma.rn.f32 	%f1276, %f1274, %f1275, %f1273;
	ld.shared.f32 	%f1277, [%r4+44];
	ld.shared.f32 	%f1278, [%r9+704];
	fma.rn.f32 	%f1279, %f1277, %f1278, %f1276;
	ld.shared.f32 	%f1280, [%r4+48];
	ld.shared.f32 	%f1281, [%r9+768];
	fma.rn.f32 	%f1282, %f1280, %f1281, %f1279;
	ld.shared.f32 	%f1283, [%r4+52];
	ld.shared.f32 	%f1284, [%r9+832];
	fma.rn.f32 	%f1285, %f1283, %f1284, %f1282;
	ld.shared.f32 	%f1286, [%r4+56];
	ld.shared.f32 	%f1287, [%r9+896];
	fma.rn.f32 	%f1288, %f1286, %f1287, %f1285;
	ld.shared.f32 	%f1289, [%r4+60];
	ld.shared.f32 	%f1290, [%r9+960];
	fma.rn.f32 	%f116, %f1289, %f1290, %f1288;
	bar.sync 	0;
	add.s32 	%r38, %r162, 112;
	setp.ge.u32 	%p140, %r38, %r3;
	mov.f32 	%f1778, 0f00000000;
	or.pred  	%p141, %p139, %p140;
	@%p141 bra 	$L__BB2_95;
	add.s32 	%r132, %r161, 368;
	mul.wide.u32 	%rd98, %r132, 4;
	add.s64 	%rd99, %rd2, %rd98;
	ld.global.f32 	%f1778, [%rd99];
$L__BB2_95:
	setp.gt.s32 	%p142, %r1, 4095;
	st.shared.f32 	[%r5], %f1778;
	setp.ge.u32 	%p143, %r38, %r7;
	mov.f32 	%f1779, 0f00000000;
	or.pred  	%p144, %p142, %p143;
	@%p144 bra 	$L__BB2_97;
	add.s32 	%r133, %r160, 458752;
	mul.wide.u32 	%rd100, %r133, 4;
	add.s64 	%rd101, %rd1, %rd100;
	ld.global.f32 	%f1779, [%rd101];
$L__BB2_97:
	setp.gt.u32 	%p145, %r2, 15;
	st.shared.f32 	[%r8], %f1779;
	bar.sync 	0;
	ld.shared.f32 	%f1293, [%r4];
	ld.shared.f32 	%f1294, [%r9];
	fma.rn.f32 	%f1295, %f1293, %f1294, %f116;
	ld.shared.f32 	%f1296, [%r4+4];
	ld.shared.f32 	%f1297, [%r9+64];
	fma.rn.f32 	%f1298, %f1296, %f1297, %f1295;
	ld.shared.f32 	%f1299, [%r4+8];
	ld.shared.f32 	%f1300, [%r9+128];
	fma.rn.f32 	%f1301, %f1299, %f1300, %f1298;
	ld.shared.f32 	%f1302, [%r4+12];
	ld.shared.f32 	%f1303, [%r9+192];
	fma.rn.f32 	%f1304, %f1302, %f1303, %f1301;
	ld.shared.f32 	%f1305, [%r4+16];
	ld.shared.f32 	%f1306, [%r9+256];
	fma.rn.f32 	%f1307, %f1305, %f1306, %f1304;
	ld.shared.f32 	%f1308, [%r4+20];
	ld.shared.f32 	%f1309, [%r9+320];
	fma.rn.f32 	%f1310, %f1308, %f1309, %f1307;
	ld.shared.f32 	%f1311, [%r4+24];
	ld.shared.f32 	%f1312, [%r9+384];
	fma.rn.f32 	%f1313, %f1311, %f1312, %f1310;
	ld.shared.f32 	%f1314, [%r4+28];
	ld.shared.f32 	%f1315, [%r9+448];
	fma.rn.f32 	%f1316, %f1314, %f1315, %f1313;
	ld.shared.f32 	%f1317, [%r4+32];
	ld.shared.f32 	%f1318, [%r9+512];
	fma.rn.f32 	%f1319, %f1317, %f1318, %f1316;
	ld.shared.f32 	%f1320, [%r4+36];
	ld.shared.f32 	%f1321, [%r9+576];
	fma.rn.f32 	%f1322, %f1320, %f1321, %f1319;
	ld.shared.f32 	%f1323, [%r4+40];
	ld.shared.f32 	%f1324, [%r9+640];
	fma.rn.f32 	%f1325, %f1323, %f1324, %f1322;
	ld.shared.f32 	%f1326, [%r4+44];
	ld.shared.f32 	%f1327, [%r9+704];
	fma.rn.f32 	%f1328, %f1326, %f1327, %f1325;
	ld.shared.f32 	%f1329, [%r4+48];
	ld.shared.f32 	%f1330, [%r9+768];
	fma.rn.f32 	%f1331, %f1329, %f1330, %f1328;
	ld.shared.f32 	%f1332, [%r4+52];
	ld.shared.f32 	%f1333, [%r9+832];
	fma.rn.f32 	%f1334, %f1332, %f1333, %f1331;
	ld.shared.f32 	%f1335, [%r4+56];
	ld.shared.f32 	%f1336, [%r9+896];
	fma.rn.f32 	%f1337, %f1335, %f1336, %f1334;
	ld.shared.f32 	%f1338, [%r4+60];
	ld.shared.f32 	%f1339, [%r9+960];
	fma.rn.f32 	%f121, %f1338, %f1339, %f1337;
	bar.sync 	0;
	add.s32 	%r39, %r162, 128;
	setp.ge.u32 	%p146, %r39, %r3;
	mov.f32 	%f1780, 0f00000000;
	or.pred  	%p147, %p145, %p146;
	@%p147 bra 	$L__BB2_99;
	add.s32 	%r135, %r161, 384;
	mul.wide.u32 	%rd102, %r135, 4;
	add.s64 	%rd103, %rd2, %rd102;
	ld.global.f32 	%f1780, [%rd103];
$L__BB2_99:
	setp.gt.s32 	%p148, %r1, 4095;
	st.shared.f32 	[%r5], %f1780;
	setp.ge.u32 	%p149, %r39, %r7;
	mov.f32 	%f1781, 0f00000000;
	or.pred  	%p150, %p148, %p149;
	@%p150 bra 	$L__BB2_101;
	add.s32 	%r136, %r160, 524288;
	mul.wide.u32 	%rd104, %r136, 4;
	add.s64 	%rd105, %rd1, %rd104;
	ld.global.f32 	%f1781, [%rd105];
$L__BB2_101:
	setp.gt.u32 	%p151, %r2, 15;
	st.shared.f32 	[%r8], %f1781;
	bar.sync 	0;
	ld.shared.f32 	%f1342, [%r4];
	ld.shared.f32 	%f1343, [%r9];
	fma.rn.f32 	%f1344, %f1342, %f1343, %f121;
	ld.shared.f32 	%f1345, [%r4+4];
	ld.shared.f32 	%f1346, [%r9+64];
	fma.rn.f32 	%f1347, %f1345, %f1346, %f1344;
	ld.shared.f32 	%f1348, [%r4+8];
	ld.shared.f32 	%f1349, [%r9+128];
	fma.rn.f32 	%f1350, %f1348, %f1349, %f1347;
	ld.shared.f32 	%f1351, [%r4+12];
	ld.shared.f32 	%f1352, [%r9+192];
	fma.rn.f32 	%f1353, %f1351, %f1352, %f1350;
	ld.shared.f32 	%f1354, [%r4+16];
	ld.shared.f32 	%f1355, [%r9+256];
	fma.rn.f32 	%f1356, %f1354, %f1355, %f1353;
	ld.shared.f32 	%f1357, [%r4+20];
	ld.shared.f32 	%f1358, [%r9+320];
	fma.rn.f32 	%f1359, %f1357, %f1358, %f1356;
	ld.shared.f32 	%f1360, [%r4+24];
	ld.shared.f32 	%f1361, [%r9+384];
	fma.rn.f32 	%f1362, %f1360, %f1361, %f1359;
	ld.shared.f32 	%f1363, [%r4+28];
	ld.shared.f32 	%f1364, [%r9+448];
	fma.rn.f32 	%f1365, %f1363, %f1364, %f1362;
	ld.shared.f32 	%f1366, [%r4+32];
	ld.shared.f32 	%f1367, [%r9+512];
	fma.rn.f32 	%f1368, %f1366, %f1367, %f1365;
	ld.shared.f32 	%f1369, [%r4+36];
	ld.shared.f32 	%f1370, [%r9+576];
	fma.rn.f32 	%f1371, %f1369, %f1370, %f1368;
	ld.shared.f32 	%f1372, [%r4+40];
	ld.shared.f32 	%f1373, [%r9+640];
	fma.rn.f32 	%f1374, %f1372, %f1373, %f1371;
	ld.shared.f32 	%f1375, [%r4+44];
	ld.shared.f32 	%f1376, [%r9+704];
	fma.rn.f32 	%f1377, %f1375, %f1376, %f1374;
	ld.shared.f32 	%f1378, [%r4+48];
	ld.shared.f32 	%f1379, [%r9+768];
	fma.rn.f32 	%f1380, %f1378, %f1379, %f1377;
	ld.shared.f32 	%f1381, [%r4+52];
	ld.shared.f32 	%f1382, [%r9+832];
	fma.rn.f32 	%f1383, %f1381, %f1382, %f1380;
	ld.shared.f32 	%f1384, [%r4+56];
	ld.shared.f32 	%f1385, [%r9+896];
	fma.rn.f32 	%f1386, %f1384, %f1385, %f1383;
	ld.shared.f32 	%f1387, [%r4+60];
	ld.shared.f32 	%f1388, [%r9+960];
	fma.rn.f32 	%f126, %f1387, %f1388, %f1386;
	bar.sync 	0;
	add.s32 	%r40, %r162, 144;
	setp.ge.u32 	%p152, %r40, %r3;
	mov.f32 	%f1782, 0f00000000;
	or.pred  	%p153, %p151, %p152;
	@%p153 bra 	$L__BB2_103;
	add.s32 	%r138, %r161, 400;
	mul.wide.u32 	%rd106, %r138, 4;
	add.s64 	%rd107, %rd2, %rd106;
	ld.global.f32 	%f1782, [%rd107];
$L__BB2_103:
	setp.gt.s32 	%p154, %r1, 4095;
	st.shared.f32 	[%r5], %f1782;
	setp.ge.u32 	%p155, %r40, %r7;
	mov.f32 	%f1783, 0f00000000;
	or.pred  	%p156, %p154, %p155;
	@%p156 bra 	$L__BB2_105;
	add.s32 	%r139, %r160, 589824;
	mul.wide.u32 	%rd108, %r139, 4;
	add.s64 	%rd109, %rd1, %rd108;
	ld.global.f32 	%f1783, [%rd109];
$L__BB2_105:
	setp.gt.u32 	%p157, %r2, 15;
	st.shared.f32 	[%r8], %f1783;
	bar.sync 	0;
	ld.shared.f32 	%f1391, [%r4];
	ld.shared.f32 	%f1392, [%r9];
	fma.rn.f32 	%f1393, %f1391, %f1392, %f126;
	ld.shared.f32 	%f1394, [%r4+4];
	ld.shared.f32 	%f1395, [%r9+64];
	fma.rn.f32 	%f1396, %f1394, %f1395, %f1393;
	ld.shared.f32 	%f1397, [%r4+8];
	ld.shared.f32 	%f1398, [%r9+128];
	fma.rn.f32 	%f1399, %f1397, %f1398, %f1396;
	ld.shared.f32 	%f1400, [%r4+12];
	ld.shared.f32 	%f1401, [%r9+192];
	fma.rn.f32 	%f1402, %f1400, %f1401, %f1399;
	ld.shared.f32 	%f1403, [%r4+16];
	ld.shared.f32 	%f1404, [%r9+256];
	fma.rn.f32 	%f1405, %f1403, %f1404, %f1402;
	ld.shared.f32 	%f1406, [%r4+20];
	ld.shared.f32 	%f1407, [%r9+320];
	fma.rn.f32 	%f1408, %f1406, %f1407, %f1405;
	ld.shared.f32 	%f1409, [%r4+24];
	ld.shared.f32 	%f1410, [%r9+384];
	fma.rn.f32 	%f1411, %f1409, %f1410, %f1408;
	ld.shared.f32 	%f1412, [%r4+28];
	ld.shared.f32 	%f1413, [%r9+448];
	fma.rn.f32 	%f1414, %f1412, %f1413, %f1411;
	ld.shared.f32 	%f1415, [%r4+32];
	ld.shared.f32 	%f1416, [%r9+512];
	fma.rn.f32 	%f1417, %f1415, %f1416, %f1414;
	ld.shared.f32 	%f1418, [%r4+36];
	ld.shared.f32 	%f1419, [%r9+576];
	fma.rn.f32 	%f1420, %f1418, %f1419, %f1417;
	ld.shared.f32 	%f1421, [%r4+40];
	ld.shared.f32 	%f1422, [%r9+640];
	fma.rn.f32 	%f1423, %f1421, %f1422, %f1420;
	ld.shared.f32 	%f1424, [%r4+44];
	ld.shared.f32 	%f1425, [%r9+704];
	fma.rn.f32 	%f1426, %f1424, %f1425, %f1423;
	ld.shared.f32 	%f1427, [%r4+48];
	ld.shared.f32 	%f1428, [%r9+768];
	fma.rn.f32 	%f1429, %f1427, %f1428, %f1426;
	ld.shared.f32 	%f1430, [%r4+52];
	ld.shared.f32 	%f1431, [%r9+832];
	fma.rn.f32 	%f1432, %f1430, %f1431, %f1429;
	ld.shared.f32 	%f1433, [%r4+56];
	ld.shared.f32 	%f1434, [%r9+896];
	fma.rn.f32 	%f1435, %f1433, %f1434, %f1432;
	ld.shared.f32 	%f1436, [%r4+60];
	ld.shared.f32 	%f1437, [%r9+960];
	fma.rn.f32 	%f131, %f1436, %f1437, %f1435;
	bar.sync 	0;
	add.s32 	%r41, %r162, 160;
	setp.ge.u32 	%p158, %r41, %r3;
	mov.f32 	%f1784, 0f00000000;
	or.pred  	%p159, %p157, %p158;
	@%p159 bra 	$L__BB2_107;
	add.s32 	%r141, %r161, 416;
	mul.wide.u32 	%rd110, %r141, 4;
	add.s64 	%rd111, %rd2, %rd110;
	ld.global.f32 	%f1784, [%rd111];
$L__BB2_107:
	setp.gt.s32 	%p160, %r1, 4095;
	st.shared.f32 	[%r5], %f1784;
	setp.ge.u32 	%p161, %r41, %r7;
	mov.f32 	%f1785, 0f00000000;
	or.pred  	%p162, %p160, %p161;
	@%p162 bra 	$L__BB2_109;
	add.s32 	%r142, %r160, 655360;
	mul.wide.u32 	%rd112, %r142, 4;
	add.s64 	%rd113, %rd1, %rd112;
	ld.global.f32 	%f1785, [%rd113];
$L__BB2_109:
	setp.gt.u32 	%p163, %r2, 15;
	st.shared.f32 	[%r8], %f1785;
	bar.sync 	0;
	ld.shared.f32 	%f1440, [%r4];
	ld.shared.f32 	%f1441, [%r9];
	fma.rn.f32 	%f1442, %f1440, %f1441, %f131;
	ld.shared.f32 	%f1443, [%r4+4];
	ld.shared.f32 	%f1444, [%r9+64];
	fma.rn.f32 	%f1445, %f1443, %f1444, %f1442;
	ld.shared.f32 	%f1446, [%r4+8];
	ld.shared.f32 	%f1447, [%r9+128];
	fma.rn.f32 	%f1448, %f1446, %f1447, %f1445;
	ld.shared.f32 	%f1449, [%r4+12];
	ld.shared.f32 	%f1450, [%r9+192];
	fma.rn.f32 	%f1451, %f1449, %f1450, %f1448;
	ld.shared.f32 	%f1452, [%r4+16];
	ld.shared.f32 	%f1453, [%r9+256];
	fma.rn.f32 	%f1454, %f1452, %f1453, %f1451;
	ld.shared.f32 	%f1455, [%r4+20];
	ld.shared.f32 	%f1456, [%r9+320];
	fma.rn.f32 	%f1457, %f1455, %f1456, %f1454;
	ld.shared.f32 	%f1458, [%r4+24];
	ld.shared.f32 	%f1459, [%r9+384];
	fma.rn.f32 	%f1460, %f1458, %f1459, %f1457;
	ld.shared.f32 	%f1461, [%r4+28];
	ld.shared.f32 	%f1462, [%r9+448];
	fma.rn.f32 	%f1463, %f1461, %f1462, %f1460;
	ld.shared.f32 	%f1464, [%r4+32];
	ld.shared.f32 	%f1465, [%r9+512];
	fma.rn.f32 	%f1466, %f1464, %f1465, %f1463;
	ld.shared.f32 	%f1467, [%r4+36];
	ld.shared.f32 	%f1468, [%r9+576];
	fma.rn.f32 	%f1469, %f1467, %f1468, %f1466;
	ld.shared.f32 	%f1470, [%r4+40];
	ld.shared.f32 	%f1471, [%r9+640];
	fma.rn.f32 	%f1472, %f1470, %f1471, %f1469;
	ld.shared.f32 	%f1473, [%r4+44];
	ld.shared.f32 	%f1474, [%r9+704];
	fma.rn.f32 	%f1475, %f1473, %f1474, %f1472;
	ld.shared.f32 	%f1476, [%r4+48];
	ld.shared.f32 	%f1477, [%r9+768];
	fma.rn.f32 	%f1478, %f1476, %f1477, %f1475;
	ld.shared.f32 	%f1479, [%r4+52];
	ld.shared.f32 	%f1480, [%r9+832];
	fma.rn.f32 	%f1481, %f1479, %f1480, %f1478;
	ld.shared.f32 	%f1482, [%r4+56];
	ld.shared.f32 	%f1483, [%r9+896];
	fma.rn.f32 	%f1484, %f1482, %f1483, %f1481;
	ld.shared.f32 	%f1485, [%r4+60];
	ld.shared.f32 	%f1486, [%r9+960];
	fma.rn.f32 	%f136, %f1485, %f1486, %f1484;
	bar.sync 	0;
	add.s32 	%r42, %r162, 176;
	setp.ge.u32 	%p164, %r42, %r3;
	mov.f32 	%f1786, 0f00000000;
	or.pred  	%p165, %p163, %p164;
	@%p165 bra 	$L__BB2_111;
	add.s32 	%r144, %r161, 432;
	mul.wide.u32 	%rd114, %r144, 4;
	add.s64 	%rd115, %rd2, %rd114;
	ld.global.f32 	%f1786, [%rd115];
$L__BB2_111:
	setp.gt.s32 	%p166, %r1, 4095;
	st.shared.f32 	[%r5], %f1786;
	setp.ge.u32 	%p167, %r42, %r7;
	mov.f32 	%f1787, 0f00000000;
	or.pred  	%p168, %p166, %p167;
	@%p168 bra 	$L__BB2_113;
	add.s32 	%r145, %r160, 720896;
	mul.wide.u32 	%rd116, %r145, 4;
	add.s64 	%rd117, %rd1, %rd116;
	ld.global.f32 	%f1787, [%rd117];
$L__BB2_113:
	setp.gt.u32 	%p169, %r2, 15;
	st.shared.f32 	[%r8], %f1787;
	bar.sync 	0;
	ld.shared.f32 	%f1489, [%r4];
	ld.shared.f32 	%f1490, [%r9];
	fma.rn.f32 	%f1491, %f1489, %f1490, %f136;
	ld.shared.f32 	%f1492, [%r4+4];
	ld.shared.f32 	%f1493, [%r9+64];
	fma.rn.f32 	%f1494, %f1492, %f1493, %f1491;
	ld.shared.f32 	%f1495, [%r4+8];
	ld.shared.f32 	%f1496, [%r9+128];
	fma.rn.f32 	%f1497, %f1495, %f1496, %f1494;
	ld.shared.f32 	%f1498, [%r4+12];
	ld.shared.f32 	%f1499, [%r9+192];
	fma.rn.f32 	%f1500, %f1498, %f1499, %f1497;
	ld.shared.f32 	%f1501, [%r4+16];
	ld.shared.f32 	%f1502, [%r9+256];
	fma.rn.f32 	%f1503, %f1501, %f1502, %f1500;
	ld.shared.f32 	%f1504, [%r4+20];
	ld.shared.f32 	%f1505, [%r9+320];
	fma.rn.f32 	%f1506, %f1504, %f1505, %f1503;
	ld.shared.f32 	%f1507, [%r4+24];
	ld.shared.f32 	%f1508, [%r9+384];
	fma.rn.f32 	%f1509, %f1507, %f1508, %f1506;
	ld.shared.f32 	%f1510, [%r4+28];
	ld.shared.f32 	%f1511, [%r9+448];
	fma.rn.f32 	%f1512, %f1510, %f1511, %f1509;
	ld.shared.f32 	%f1513, [%r4+32];
	ld.shared.f32 	%f1514, [%r9+512];
	fma.rn.f32 	%f1515, %f1513, %f1514, %f1512;
	ld.shared.f32 	%f1516, [%r4+36];
	ld.shared.f32 	%f1517, [%r9+576];
	fma.rn.f32 	%f1518, %f1516, %f1517, %f1515;
	ld.shared.f32 	%f1519, [%r4+40];
	ld.shared.f32 	%f1520, [%r9+640];
	fma.rn.f32 	%f1521, %f1519, %f1520, %f1518;
	ld.shared.f32 	%f1522, [%r4+44];
	ld.shared.f32 	%f1523, [%r9+704];
	fma.rn.f32 	%f1524, %f1522, %f1523, %f1521;
	ld.shared.f32 	%f1525, [%r4+48];
	ld.shared.f32 	%f1526, [%r9+768];
	fma.rn.f32 	%f1527, %f1525, %f1526, %f1524;
	ld.shared.f32 	%f1528, [%r4+52];
	ld.shared.f32 	%f1529, [%r9+832];
	fma.rn.f32 	%f1530, %f1528, %f1529, %f1527;
	ld.shared.f32 	%f1531, [%r4+56];
	ld.shared.f32 	%f1532, [%r9+896];
	fma.rn.f32 	%f1533, %f1531, %f1532, %f1530;
	ld.shared.f32 	%f1534, [%r4+60];
	ld.shared.f32 	%f1535, [%r9+960];
	fma.rn.f32 	%f141, %f1534, %f1535, %f1533;
	bar.sync 	0;
	add.s32 	%r43, %r162, 192;
	setp.ge.u32 	%p170, %r43, %r3;
	mov.f32 	%f1788, 0f00000000;
	or.pred  	%p171, %p169, %p170;
	@%p171 bra 	$L__BB2_115;
	add.s32 	%r147, %r161, 448;
	mul.wide.u32 	%rd118, %r147, 4;
	add.s64 	%rd119, %rd2, %rd118;
	ld.global.f32 	%f1788, [%rd119];
$L__BB2_115:
	setp.gt.s32 	%p172, %r1, 4095;
	st.shared.f32 	[%r5], %f1788;
	setp.ge.u32 	%p173, %r43, %r7;
	mov.f32 	%f1789, 0f00000000;
	or.pred  	%p174, %p172, %p173;
	@%p174 bra 	$L__BB2_117;
	add.s32 	%r148, %r160, 786432;
	mul.wide.u32 	%rd120, %r148, 4;
	add.s64 	%rd121, %rd1, %rd120;
	ld.global.f32 	%f1789, [%rd121];
$L__BB2_117:
	setp.gt.u32 	%p175, %r2, 15;
	st.shared.f32 	[%r8], %f1789;
	bar.sync 	0;
	ld.shared.f32 	%f1538, [%r4];
	ld.shared.f32 	%f1539, [%r9];
	fma.rn.f32 	%f1540, %f1538, %f1539, %f141;
	ld.shared.f32 	%f1541, [%r4+4];
	ld.shared.f32 	%f1542, [%r9+64];
	fma.rn.f32 	%f1543, %f1541, %f1542, %f1540;
	ld.shared.f32 	%f1544, [%r4+8];
	ld.shared.f32 	%f1545, [%r9+128];
	fma.rn.f32 	%f1546, %f1544, %f1545, %f1543;
	ld.shared.f32 	%f1547, [%r4+12];
	ld.shared.f32 	%f1548, [%r9+192];
	fma.rn.f32 	%f1549, %f1547, %f1548, %f1546;
	ld.shared.f32 	%f1550, [%r4+16];
	ld.shared.f32 	%f1551, [%r9+256];
	fma.rn.f32 	%f1552, %f1550, %f1551, %f1549;
	ld.shared.f32 	%f1553, [%r4+20];
	ld.shared.f32 	%f1554, [%r9+320];
	fma.rn.f32 	%f1555, %f1553, %f1554, %f1552;
	ld.shared.f32 	%f1556, [%r4+24];
	ld.shared.f32 	%f1557, [%r9+384];
	fma.rn.f32 	%f1558, %f1556, %f1557, %f1555;
	ld.shared.f32 	%f1559, [%r4+28];
	ld.shared.f32 	%f1560, [%r9+448];
	fma.rn.f32 	%f1561, %f1559, %f1560, %f1558;
	ld.shared.f32 	%f1562, [%r4+32];
	ld.shared.f32 	%f1563, [%r9+512];
	fma.rn.f32 	%f1564, %f1562, %f1563, %f1561;
	ld.shared.f32 	%f1565, [%r4+36];
	ld.shared.f32 	%f1566, [%r9+576];
	fma.rn.f32 	%f1567, %f1565, %f1566, %f1564;
	ld.shared.f32 	%f1568, [%r4+40];
	ld.shared.f32 	%f1569, [%r9+640];
	fma.rn.f32 	%f1570, %f1568, %f1569, %f1567;
	ld.shared.f32 	%f1571, [%r4+44];
	ld.shared.f32 	%f1572, [%r9+704];
	fma.rn.f32 	%f1573, %f1571, %f1572, %f1570;
	ld.shared.f32 	%f1574, [%r4+48];
	ld.shared.f32 	%f1575, [%r9+768];
	fma.rn.f32 	%f1576, %f1574, %f1575, %f1573;
	ld.shared.f32 	%f1577, [%r4+52];
	ld.shared.f32 	%f1578, [%r9+832];
	fma.rn.f32 	%f1579, %f1577, %f1578, %f1576;
	ld.shared.f32 	%f1580, [%r4+56];
	ld.shared.f32 	%f1581, [%r9+896];
	fma.rn.f32 	%f1582, %f1580, %f1581, %f1579;
	ld.shared.f32 	%f1583, [%r4+60];
	ld.shared.f32 	%f1584, [%r9+960];
	fma.rn.f32 	%f146, %f1583, %f1584, %f1582;
	bar.sync 	0;
	add.s32 	%r44, %r162, 208;
	setp.ge.u32 	%p176, %r44, %r3;
	mov.f32 	%f1790, 0f00000000;
	or.pred  	%p177, %p175, %p176;
	@%p177 bra 	$L__BB2_119;
	add.s32 	%r150, %r161, 464;
	mul.wide.u32 	%rd122, %r150, 4;
	add.s64 	%rd123, %rd2, %rd122;
	ld.global.f32 	%f1790, [%rd123];
$L__BB2_119:
	setp.gt.s32 	%p178, %r1, 4095;
	st.shared.f32 	[%r5], %f1790;
	setp.ge.u32 	%p179, %r44, %r7;
	mov.f32 	%f1791, 0f00000000;
	or.pred  	%p180, %p178, %p179;
	@%p180 bra 	$L__BB2_121;
	add.s32 	%r151, %r160, 851968;
	mul.wide.u32 	%rd124, %r151, 4;
	add.s64 	%rd125, %rd1, %rd124;
	ld.global.f32 	%f1791, [%rd125];
$L__BB2_121:
	setp.gt.u32 	%p181, %r2, 15;
	st.shared.f32 	[%r8], %f1791;
	bar.sync 	0;
	ld.shared.f32 	%f1587, [%r4];
	ld.shared.f32 	%f1588, [%r9];
	fma.rn.f32 	%f1589, %f1587, %f1588, %f146;
	ld.shared.f32 	%f1590, [%r4+4];
	ld.shared.f32 	%f1591, [%r9+64];
	fma.rn.f32 	%f1592, %f1590, %f1591, %f1589;
	ld.shared.f32 	%f1593, [%r4+8];
	ld.shared.f32 	%f1594, [%r9+128];
	fma.rn.f32 	%f1595, %f1593, %f1594, %f1592;
	ld.shared.f32 	%f1596, [%r4+12];
	ld.shared.f32 	%f1597, [%r9+192];
	fma.rn.f32 	%f1598, %f1596, %f1597, %f1595;
	ld.shared.f32 	%f1599, [%r4+16];
	ld.shared.f32 	%f1600, [%r9+256];
	fma.rn.f32 	%f1601, %f1599, %f1600, %f1598;
	ld.shared.f32 	%f1602, [%r4+20];
	ld.shared.f32 	%f1603, [%r9+320];
	fma.rn.f32 	%f1604, %f1602, %f1603, %f1601;
	ld.shared.f32 	%f1605, [%r4+24];
	ld.shared.f32 	%f1606, [%r9+384];
	fma.rn.f32 	%f1607, %f1605, %f1606, %f1604;
	ld.shared.f32 	%f1608, [%r4+28];
	ld.shared.f32 	%f1609, [%r9+448];
	fma.rn.f32 	%f1610, %f1608, %f1609, %f1607;
	ld.shared.f32 	%f1611, [%r4+32];
	ld.shared.f32 	%f1612, [%r9+512];
	fma.rn.f32 	%f1613, %f1611, %f1612, %f1610;
	ld.shared.f32 	%f1614, [%r4+36];
	ld.shared.f32 	%f1615, [%r9+576];
	fma.rn.f32 	%f1616, %f1614, %f1615, %f1613;
	ld.shared.f32 	%f1617, [%r4+40];
	ld.shared.f32 	%f1618, [%r9+640];
	fma.rn.f32 	%f1619, %f1617, %f1618, %f1616;
	ld.shared.f32 	%f1620, [%r4+44];
	ld.shared.f32 	%f1621, [%r9+704];
	fma.rn.f32 	%f1622, %f1620, %f1621, %f1619;
	ld.shared.f32 	%f1623, [%r4+48];
	ld.shared.f32 	%f1624, [%r9+768];
	fma.rn.f32 	%f1625, %f1623, %f1624, %f1622;
	ld.shared.f32 	%f1626, [%r4+52];
	ld.shared.f32 	%f1627, [%r9+832];
	fma.rn.f32 	%f1628, %f1626, %f1627, %f1625;
	ld.shared.f32 	%f1629, [%r4+56];
	ld.shared.f32 	%f1630, [%r9+896];
	fma.rn.f32 	%f1631, %f1629, %f1630, %f1628;
	ld.shared.f32 	%f1632, [%r4+60];
	ld.shared.f32 	%f1633, [%r9+960];
	fma.rn.f32 	%f151, %f1632, %f1633, %f1631;
	bar.sync 	0;
	add.s32 	%r45, %r162, 224;
	setp.ge.u32 	%p182, %r45, %r3;
	mov.f32 	%f1792, 0f00000000;
	or.pred  	%p183, %p181, %p182;
	@%p183 bra 	$L__BB2_123;
	add.s32 	%r153, %r161, 480;
	mul.wide.u32 	%rd126, %r153, 4;
	add.s64 	%rd127, %rd2, %rd126;
	ld.global.f32 	%f1792, [%rd127];
$L__BB2_123:
	setp.gt.s32 	%p184, %r1, 4095;
	st.shared.f32 	[%r5], %f1792;
	setp.ge.u32 	%p185, %r45, %r7;
	mov.f32 	%f1793, 0f00000000;
	or.pred  	%p186, %p184, %p185;
	@%p186 bra 	$L__BB2_125;
	add.s32 	%r154, %r160, 917504;
	mul.wide.u32 	%rd128, %r154, 4;
	add.s64 	%rd129, %rd1, %rd128;
	ld.global.f32 	%f1793, [%rd129];
$L__BB2_125:
	setp.gt.u32 	%p187, %r2, 15;
	st.shared.f32 	[%r8], %f1793;
	bar.sync 	0;
	ld.shared.f32 	%f1636, [%r4];
	ld.shared.f32 	%f1637, [%r9];
	fma.rn.f32 	%f1638, %f1636, %f1637, %f151;
	ld.shared.f32 	%f1639, [%r4+4];
	ld.shared.f32 	%f1640, [%r9+64];
	fma.rn.f32 	%f1641, %f1639, %f1640, %f1638;
	ld.shared.f32 	%f1642, [%r4+8];
	ld.shared.f32 	%f1643, [%r9+128];
	fma.rn.f32 	%f1644, %f1642, %f1643, %f1641;
	ld.shared.f32 	%f1645, [%r4+12];
	ld.shared.f32 	%f1646, [%r9+192];
	fma.rn.f32 	%f1647, %f1645, %f1646, %f1644;
	ld.shared.f32 	%f1648, [%r4+16];
	ld.shared.f32 	%f1649, [%r9+256];
	fma.rn.f32 	%f1650, %f1648, %f1649, %f1647;
	ld.shared.f32 	%f1651, [%r4+20];
	ld.shared.f32 	%f1652, [%r9+320];
	fma.rn.f32 	%f1653, %f1651, %f1652, %f1650;
	ld.shared.f32 	%f1654, [%r4+24];
	ld.shared.f32 	%f1655, [%r9+384];
	fma.rn.f32 	%f1656, %f1654, %f1655, %f1653;
	ld.shared.f32 	%f1657, [%r4+28];
	ld.shared.f32 	%f1658, [%r9+448];
	fma.rn.f32 	%f1659, %f1657, %f1658, %f1656;
	ld.shared.f32 	%f1660, [%r4+32];
	ld.shared.f32 	%f1661, [%r9+512];
	fma.rn.f32 	%f1662, %f1660, %f1661, %f1659;
	ld.shared.f32 	%f1663, [%r4+36];
	ld.shared.f32 	%f1664, [%r9+576];
	fma.rn.f32 	%f1665, %f1663, %f1664, %f1662;
	ld.shared.f32 	%f1666, [%r4+40];
	ld.shared.f32 	%f1667, [%r9+640];
	fma.rn.f32 	%f1668, %f1666, %f1667, %f1665;
	ld.shared.f32 	%f1669, [%r4+44];
	ld.shared.f32 	%f1670, [%r9+704];
	fma.rn.f32 	%f1671, %f1669, %f1670, %f1668;
	ld.shared.f32 	%f1672, [%r4+48];
	ld.shared.f32 	%f1673, [%r9+768];
	fma.rn.f32 	%f1674, %f1672, %f1673, %f1671;
	ld.shared.f32 	%f1675, [%r4+52];
	ld.shared.f32 	%f1676, [%r9+832];
	fma.rn.f32 	%f1677, %f1675, %f1676, %f1674;
	ld.shared.f32 	%f1678, [%r4+56];
	ld.shared.f32 	%f1679, [%r9+896];
	fma.rn.f32 	%f1680, %f1678, %f1679, %f1677;
	ld.shared.f32 	%f1681, [%r4+60];
	ld.shared.f32 	%f1682, [%r9+960];
	fma.rn.f32 	%f156, %f1681, %f1682, %f1680;
	bar.sync 	0;
	setp.ge.u32 	%p188, %r31, %r3;
	mov.f32 	%f1794, 0f00000000;
	or.pred  	%p189, %p187, %p188;
	@%p189 bra 	$L__BB2_127;
	add.s32 	%r156, %r161, 496;
	mul.wide.u32 	%rd130, %r156, 4;
	add.s64 	%rd131, %rd2, %rd130;
	ld.global.f32 	%f1794, [%rd131];
$L__BB2_127:
	setp.gt.s32 	%p190, %r1, 4095;
	st.shared.f32 	[%r5], %f1794;
	setp.ge.u32 	%p191, %r31, %r7;
	mov.f32 	%f1795, 0f00000000;
	or.pred  	%p192, %p190, %p191;
	@%p192 bra 	$L__BB2_129;
	add.s32 	%r157, %r160, 983040;
	mul.wide.u32 	%rd132, %r157, 4;
	add.s64 	%rd133, %rd1, %rd132;
	ld.global.f32 	%f1795, [%rd133];
$L__BB2_129:
	st.shared.f32 	[%r8], %f1795;
	bar.sync 	0;
	ld.shared.f32 	%f1684, [%r4];
	ld.shared.f32 	%f1685, [%r9];
	fma.rn.f32 	%f1686, %f1684, %f1685, %f156;
	ld.shared.f32 	%f1687, [%r4+4];
	ld.shared.f32 	%f1688, [%r9+64];
	fma.rn.f32 	%f1689, %f1687, %f1688, %f1686;
	ld.shared.f32 	%f1690, [%r4+8];
	ld.shared.f32 	%f1691, [%r9+128];
	fma.rn.f32 	%f1692, %f1690, %f1691, %f1689;
	ld.shared.f32 	%f1693, [%r4+12];
	ld.shared.f32 	%f1694, [%r9+192];
	fma.rn.f32 	%f1695, %f1693, %f1694, %f1692;
	ld.shared.f32 	%f1696, [%r4+16];
	ld.shared.f32 	%f1697, [%r9+256];
	fma.rn.f32 	%f1698, %f1696, %f1697, %f1695;
	ld.shared.f32 	%f1699, [%r4+20];
	ld.shared.f32 	%f1700, [%r9+320];
	fma.rn.f32 	%f1701, %f1699, %f1700, %f1698;
	ld.shared.f32 	%f1702, [%r4+24];
	ld.shared.f32 	%f1703, [%r9+384];
	fma.rn.f32 	%f1704, %f1702, %f1703, %f1701;
	ld.shared.f32 	%f1705, [%r4+28];
	ld.shared.f32 	%f1706, [%r9+448];
	fma.rn.f32 	%f1707, %f1705, %f1706, %f1704;
	ld.shared.f32 	%f1708, [%r4+32];
	ld.shared.f32 	%f1709, [%r9+512];
	fma.rn.f32 	%f1710, %f1708, %f1709, %f1707;
	ld.shared.f32 	%f1711, [%r4+36];
	ld.shared.f32 	%f1712, [%r9+576];
	fma.rn.f32 	%f1713, %f1711, %f1712, %f1710;
	ld.shared.f32 	%f1714, [%r4+40];
	ld.shared.f32 	%f1715, [%r9+640];
	fma.rn.f32 	%f1716, %f1714, %f1715, %f1713;
	ld.shared.f32 	%f1717, [%r4+44];
	ld.shared.f32 	%f1718, [%r9+704];
	fma.rn.f32 	%f1719, %f1717, %f1718, %f1716;
	ld.shared.f32 	%f1720, [%r4+48];
	ld.shared.f32 	%f1721, [%r9+768];
	fma.rn.f32 	%f1722, %f1720, %f1721, %f1719;
	ld.shared.f32 	%f1723, [%r4+52];
	ld.shared.f32 	%f1724, [%r9+832];
	fma.rn.f32 	%f1725, %f1723, %f1724, %f1722;
	ld.shared.f32 	%f1726, [%r4+56];
	ld.shared.f32 	%f1727, [%r9+896];
	fma.rn.f32 	%f1728, %f1726, %f1727, %f1725;
	ld.shared.f32 	%f1729, [%r4+60];
	ld.shared.f32 	%f1730, [%r9+960];
	fma.rn.f32 	%f1731, %f1729, %f1730, %f1728;
	bar.sync 	0;
	add.s32 	%r163, %r163, 2097152;
	add.s32 	%r162, %r162, 512;
	add.s32 	%r161, %r161, 512;
	add.s32 	%r160, %r160, 2097152;
	setp.ne.s32 	%p193, %r163, 103809024;
	@%p193 bra 	$L__BB2_1;
	setp.gt.s32 	%p194, %r1, 4095;
	setp.gt.u32 	%p195, %r2, 15;
	or.pred  	%p196, %p195, %p194;
	@%p196 bra 	$L__BB2_132;
	shl.b32 	%r158, %r2, 12;
	add.s32 	%r159, %r158, %r1;
	cvta.to.global.u64 	%rd134, %rd3;
	mul.wide.s32 	%rd135, %r159, 4;
	add.s64 	%rd136, %rd134, %rd135;
	st.global.f32 	[%rd136], %f1731;
$L__BB2_132:
	ret;

}
	// .globl	_Z6d_testPfS_
.visible .entry _Z6d_testPfS_(
	.param .u64 .ptr .align 1 _Z6d_testPfS__param_0,
	.param .u64 .ptr .align 1 _Z6d_testPfS__param_1
)
{
	.reg .b32 	%r<5>;
	.reg .b32 	%f<3>;
	.reg .b64 	%rd<5>;

	ld.param.u64 	%rd1, [_Z6d_testPfS__param_1];
	cvta.to.global.u64 	%rd2, %rd1;
	mov.u32 	%r1, %ctaid.x;
	mov.u32 	%r2, %ntid.x;
	mov.u32 	%r3, %tid.x;
	mad.lo.s32 	%r4, %r1, %r2, %r3;
	mul.wide.s32 	%rd3, %r4, 4;
	add.s64 	%rd4, %rd2, %rd3;
	ld.global.f32 	%f1, [%rd4];
	mul.f32 	%f2, %f1, 0f3F8CCCCD;
	st.global.f32 	[%rd4], %f2;
	ret;

}


// ===== COMPILED SASS (sm_100) =====

	.target	sm_100

	.elftype	@"ET_EXEC"


//--------------------- .note.nv.tkinfo           --------------------------
	.section	.note.nv.tkinfo,"",@"SHT_NOTE"
	.sectionflags	@"SHF_NOTE_NV_TKINFO"
	.tkinfo
        /*0018*/ 	.word	0x00000002
        /*0030*/ 	.string	""
        /*0030*/ 	.string	"ptxas"
        /*0030*/ 	.string	"Cuda compilation tools, release 13.0, V13.0.88"
        /*0030*/ 	.string	"Build cuda_13.0.r13.0/compiler.36424714_0"
        /*0030*/ 	.string	"-arch sm_100 -m 64 "



//--------------------- .note.nv.cuinfo           --------------------------
	.section	.note.nv.cuinfo,"",@"SHT_NOTE"
	.sectionflags	@"SHF_NOTE_NV_CUINFO"
        /*0018*/ 	.short	0x0002
        /*001a*/ 	.short	0x0064
        /*001c*/ 	.short	0x0082
	.zero		2


//--------------------- .nv.info                  --------------------------
	.section	.nv.info,"",@"SHT_CUDA_INFO"
	.align	4


	//----- nvinfo : EIATTR_REGCOUNT
	.align		4
        /*0000*/ 	.byte	0x04, 0x2f
        /*0002*/ 	.short	(.L_1 - .L_0)
	.align		4
.L_0:
        /*0004*/ 	.word	index@(_Z16d_MatMul_simple1PKfPfS0_)
        /*0008*/ 	.word	0x0000001f


	//----- nvinfo : EIATTR_FRAME_SIZE
	.align		4
.L_1:
        /*000c*/ 	.byte	0x04, 0x11
        /*000e*/ 	.short	(.L_3 - .L_2)
	.align		4
.L_2:
        /*0010*/ 	.word	index@(_Z16d_MatMul_simple1PKfPfS0_)
        /*0014*/ 	.word	0x00000000


	//----- nvinfo : EIATTR_REGCOUNT
	.align		4
.L_3:
        /*0018*/ 	.byte	0x04, 0x2f
        /*001a*/ 	.short	(.L_5 - .L_4)
	.align		4
.L_4:
        /*001c*/ 	.word	index@(_Z16d_MatMul_simple2PKfPfS0_)
        /*0020*/ 	.word	0x00000021


	//----- nvinfo : EIATTR_FRAME_SIZE
	.align		4
.L_5:
        /*0024*/ 	.byte	0x04, 0x11
        /*0026*/ 	.short	(.L_7 - .L_6)
	.align		4
.L_6:
        /*0028*/ 	.word	index@(_Z16d_MatMul_simple2PKfPfS0_)
        /*002c*/ 	.word	0x00000000


	//----- nvinfo : EIATTR_REGCOUNT
	.align		4
.L_7:
        /*0030*/ 	.byte	0x04, 0x2f
        /*0032*/ 	.short	(.L_9 - .L_8)
	.align		4
.L_8:
        /*0034*/ 	.word	index@(_Z16d_MatMul_simple3PKfPfS0_)
        /*0038*/ 	.word	0x00000020


	//----- nvinfo : EIATTR_FRAME_SIZE
	.align		4
.L_9:
        /*003c*/ 	.byte	0x04, 0x11
        /*003e*/ 	.short	(.L_11 - .L_10)
	.align		4
.L_10:
        /*0040*/ 	.word	index@(_Z16d_MatMul_simple3PKfPfS0_)
        /*0044*/ 	.word	0x00000000


	//----- nvinfo : EIATTR_REGCOUNT
	.align		4
.L_11:
        /*0048*/ 	.byte	0x04, 0x2f
        /*004a*/ 	.short	(.L_13 - .L_12)
	.align		4
.L_12:
        /*004c*/ 	.word	index@(_Z6d_testPfS_)
        /*0050*/ 	.word	0x00000008


	//----- nvinfo : EIATTR_FRAME_SIZE
	.align		4
.L_13:
        /*0054*/ 	.byte	0x04, 0x11
        /*0056*/ 	.short	(.L_15 - .L_14)
	.align		4
.L_14:
        /*0058*/ 	.word	index@(_Z6d_testPfS_)
        /*005c*/ 	.word	0x00000000


	//----- nvinfo : EIATTR_MIN_STACK_SIZE
	.align		4
.L_15:
        /*0060*/ 	.byte	0x04, 0x12
        /*0062*/ 	.short	(.L_17 - .L_16)
	.align		4
.L_16:
        /*0064*/ 	.word	index@(_Z6d_testPfS_)
        /*0068*/ 	.word	0x00000000


	//----- nvinfo : EIATTR_MIN_STACK_SIZE
	.align		4
.L_17:
        /*006c*/ 	.byte	0x04, 0x12
        /*006e*/ 	.short	(.L_19 - .L_18)
	.align		4
.L_18:
        /*0070*/ 	.word	index@(_Z16d_MatMul_simple3PKfPfS0_)
        /*0074*/ 	.word	0x00000000


	//----- nvinfo : EIATTR_MIN_STACK_SIZE
	.align		4
.L_19:
        /*0078*/ 	.byte	0x04, 0x12
        /*007a*/ 	.short	(.L_21 - .L_20)
	.align		4
.L_20:
        /*007c*/ 	.word	index@(_Z16d_MatMul_simple2PKfPfS0_)
        /*0080*/ 	.word	0x00000000


	//----- nvinfo : EIATTR_MIN_STACK_SIZE
	.align		4
.L_21:
        /*0084*/ 	.byte	0x04, 0x12
        /*0086*/ 	.short	(.L_23 - .L_22)
	.align		4
.L_22:
        /*0088*/ 	.word	index@(_Z16d_MatMul_simple1PKfPfS0_)
        /*008c*/ 	.word	0x00000000
.L_23:


//--------------------- .nv.compat                --------------------------
	.section	.nv.compat,"",@"SHT_CUDA_COMPAT_INFO"
	.align	4
        /*0000*/ 	.byte	0x02, 0x09, 0x00, 0x00, 0x02, 0x02, 0x01, 0x00, 0x02, 0x05, 0x05, 0x00, 0x03, 0x07, 0x01, 0x01
        /*0010*/ 	.byte	0x02, 0x03, 0x00, 0x00, 0x02, 0x06, 0x01, 0x00, 0x04, 0x0b, 0x08, 0x00, 0x09, 0x00, 0x00, 0x00
        /*0020*/ 	.byte	0x00, 0x00, 0x00, 0x00


//--------------------- .nv.info._Z6d_testPfS_    --------------------------
	.section	.nv.info._Z6d_testPfS_,"",@"SHT_CUDA_INFO"
	.sectionflags	@""
	.align	4


	//----- nvinfo : EIATTR_CUDA_API_VERSION
	.align		4
        /*0000*/ 	.byte	0x04, 0x37
        /*0002*/ 	.short	(.L_25 - .L_24)
.L_24:
        /*0004*/ 	.word	0x00000082


	//----- nvinfo : EIATTR_KPARAM_INFO
	.align		4
.L_25:
        /*0008*/ 	.byte	0x04, 0x17
        /*000a*/ 	.short	(.L_27 - .L_26)
.L_26:
        /*000c*/ 	.word	0x00000000
        /*0010*/ 	.short	0x0001
        /*0012*/ 	.short	0x0008
        /*0014*/ 	.byte	0x00, 0xf5, 0x21, 0x00


	//----- nvinfo : EIATTR_KPARAM_INFO
	.align		4
.L_27:
        /*0018*/ 	.byte	0x04, 0x17
        /*001a*/ 	.short	(.L_29 - .L_28)
.L_28:
        /*001c*/ 	.word	0x00000000
        /*0020*/ 	.short	0x0000
        /*0022*/ 	.short	0x0000
        /*0024*/ 	.byte	0x00, 0xf5, 0x21, 0x00


	//----- nvinfo : EIATTR_SPARSE_MMA_MASK
	.align		4
.L_29:
        /*0028*/ 	.byte	0x03, 0x50
        /*002a*/ 	.short	0x0000


	//----- nvinfo : EIATTR_MAXREG_COUNT
	.align		4
        /*002c*/ 	.byte	0x03, 0x1b
        /*002e*/ 	.short	0x00ff


	//----- nvinfo : EIATTR_MERCURY_ISA_VERSION
	.align		4
        /*0030*/ 	.byte	0x03, 0x5f
        /*0032*/ 	.short	0x0101


	//----- nvinfo : EIATTR_VRC_CTA_INIT_COUNT
	.align		4
        /*0034*/ 	.byte	0x02, 0x4a
	.zero		1
	.zero		1


	//----- nvinfo : EIATTR_EXIT_INSTR_OFFSETS
	.align		4
        /*0038*/ 	.byte	0x04, 0x1c
        /*003a*/ 	.short	(.L_31 - .L_30)


	//   ....[0]....
.L_30:
        /*003c*/ 	.word	0x000000b0


	//----- nvinfo : EIATTR_CBANK_PARAM_SIZE
	.align		4
.L_31:
        /*0040*/ 	.byte	0x03, 0x19
        /*0042*/ 	.short	0x0010


	//----- nvinfo : EIATTR_PARAM_CBANK
	.align		4
        /*0044*/ 	.byte	0x04, 0x0a
        /*0046*/ 	.short	(.L_33 - .L_32)
	.align		4
.L_32:
        /*0048*/ 	.word	index@(.nv.constant0._Z6d_testPfS_)
        /*004c*/ 	.short	0x0380
        /*004e*/ 	.short	0x0010


	//----- nvinfo : EIATTR_SW_WAR
	.align		4
.L_33:
        /*0050*/ 	.byte	0x04, 0x36
        /*0052*/ 	.short	(.L_35 - .L_34)
.L_34:
        /*0054*/ 	.word	0x00000008
.L_35:


//--------------------- .nv.info._Z16d_MatMul_simple3PKfPfS0_ --------------------------
	.section	.nv.info._Z16d_MatMul_simple3PKfPfS0_,"",@"SHT_CUDA_INFO"
	.sectionflags	@""
	.align	4


	//----- nvinfo : EIATTR_CUDA_API_VERSION
	.align		4
        /*0000*/ 	.byte	0x04, 0x37
        /*0002*/ 	.short	(.L_37 - .L_36)
.L_36:
        /*0004*/ 	.word	0x00000082


	//----- nvinfo : EIATTR_KPARAM_INFO
	.align		4
.L_37:
        /*0008*/ 	.byte	0x04, 0x17
        /*000a*/ 	.short	(.L_39 - .L_38)
.L_38:
        /*000c*/ 	.word	0x00000000
        /*0010*/ 	.short	0x0002
        /*0012*/ 	.short	0x0010
        /*0014*/ 	.byte	0x00, 0xf5, 0x21, 0x00


	//----- nvinfo : EIATTR_KPARAM_INFO
	.align		4
.L_39:
        /*0018*/ 	.byte	0x04, 0x17
        /*001a*/ 	.short	(.L_41 - .L_40)
.L_40:
        /*001c*/ 	.word	0x00000000
        /*0020*/ 	.short	0x0001
        /*0022*/ 	.short	0x0008
        /*0024*/ 	.byte	0x00, 0xf5, 0x21, 0x00


	//----- nvinfo : EIATTR_KPARAM_INFO
	.align		4
.L_41:
        /*0028*/ 	.byte	0x04, 0x17
        /*002a*/ 	.short	(.L_43 - .L_42)
.L_42:
        /*002c*/ 	.word	0x00000000
        /*0030*/ 	.short	0x0000
        /*0032*/ 	.short	0x0000
        /*0034*/ 	.byte	0x00, 0xf5, 0x21, 0x00


	//----- nvinfo : EIATTR_SPARSE_MMA_MASK
	.align		4
.L_43:
        /*0038*/ 	.byte	0x03, 0x50
        /*003a*/ 	.short	0x0000


	//----- nvinfo : EIATTR_MAXREG_COUNT
	.align		4
        /*003c*/ 	.byte	0x03, 0x1b
        /*003e*/ 	.short	0x00ff


	//----- nvinfo : EIATTR_NUM_BARRIERS
	.align		4
        /*0040*/ 	.byte	0x02, 0x4c
        /*0042*/ 	.byte	0x01
	.zero		1


	//----- nvinfo : EIATTR_MERCURY_ISA_VERSION
	.align		4
        /*0044*/ 	.byte	0x03, 0x5f
        /*0046*/ 	.short	0x0101


	//----- nvinfo : EIATTR_VRC_CTA_INIT_COUNT
	.align		4
        /*0048*/ 	.byte	0x02, 0x4a
	.zero		1
	.zero		1


	//----- nvinfo : EIATTR_EXIT_INSTR_OFFSETS
	.align		4
        /*004c*/ 	.byte	0x04, 0x1c
        /*004e*/ 	.short	(.L_45 - .L_44)


	//   ....[0]....
.L_44:
        /*0050*/ 	.word	0x00007000


	//   ....[1]....
        /*0054*/ 	.word	0x00007050


	//----- nvinfo : EIATTR_CBANK_PARAM_SIZE
	.align		4
.L_45:
        /*0058*/ 	.byte	0x03, 0x19
        /*005a*/ 	.short	0x0018


	//----- nvinfo : EIATTR_PARAM_CBANK
	.align		4
        /*005c*/ 	.byte	0x04, 0x0a
        /*005e*/ 	.short	(.L_47 - .L_46)
	.align		4
.L_46:
        /*0060*/ 	.word	index@(.nv.constant0._Z16d_MatMul_simple3PKfPfS0_)
        /*0064*/ 	.short	0x0380
        /*0066*/ 	.short	0x0018


	//----- nvinfo : EIATTR_SW_WAR
	.align		4
.L_47:
        /*0068*/ 	.byte	0x04, 0x36
        /*006a*/ 	.short	(.L_49 - .L_48)
.L_48:
        /*006c*/ 	.word	0x00000008
.L_49:


//--------------------- .nv.info._Z16d_MatMul_simple2PKfPfS0_ --------------------------
	.section	.nv.info._Z16d_MatMul_simple2PKfPfS0_,"",@"SHT_CUDA_INFO"
	.sectionflags	@""
	.align	4


	//----- nvinfo : EIATTR_CUDA_API_VERSION
	.align		4
        /*0000*/ 	.byte	0x04, 0x37
        /*0002*/ 	.short	(.L_51 - .L_50)
.L_50:
        /*0004*/ 	.word	0x00000082


	//----- nvinfo : EIATTR_KPARAM_INFO
	.align		4
.L_51:
        /*0008*/ 	.byte	0x04, 0x17
        /*000a*/ 	.short	(.L_53 - .L_52)
.L_52:
        /*000c*/ 	.word	0x00000000
        /*0010*/ 	.short	0x0002
        /*0012*/ 	.short	0x0010
        /*0014*/ 	.byte	0x00, 0xf5, 0x21, 0x00


	//----- nvinfo : EIATTR_KPARAM_INFO
	.align		4
.L_53:
        /*0018*/ 	.byte	0x04, 0x17
        /*001a*/ 	.short	(.L_55 - .L_54)
.L_54:
        /*001c*/ 	.word	0x00000000
        /*0020*/ 	.short	0x0001
        /*0022*/ 	.short	0x0008
        /*0024*/ 	.byte	0x00, 0xf5, 0x21, 0x00


	//----- nvinfo : EIATTR_KPARAM_INFO
	.align		4
.L_55:
        /*0028*/ 	.byte	0x04, 0x17
        /*002a*/ 	.short	(.L_57 - .L_56)
.L_56:
        /*002c*/ 	.word	0x00000000
        /*0030*/ 	.short	0x0000
        /*0032*/ 	.short	0x0000
        /*0034*/ 	.byte	0x00, 0xf5, 0x21, 0x00


	//----- nvinfo : EIATTR_SPARSE_MMA_MASK
	.align		4
.L_57:
        /*0038*/ 	.byte	0x03, 0x50
        /*003a*/ 	.short	0x0000


	//----- nvinfo : EIATTR_MAXREG_COUNT
	.align		4
        /*003c*/ 	.byte	0x03, 0x1b
        /*003e*/ 	.short	0x00ff


	//----- nvinfo : EIATTR_NUM_BARRIERS
	.align		4
        /*0040*/ 	.byte	0x02, 0x4c
        /*0042*/ 	.byte	0x01
	.zero		1


	//----- nvinfo : EIATTR_MERCURY_ISA_VERSION
	.align		4
        /*0044*/ 	.byte	0x03, 0x5f
        /*0046*/ 	.short	0x0101


	//----- nvinfo : EIATTR_VRC_CTA_INIT_COUNT
	.align		4
        /*0048*/ 	.byte	0x02, 0x4a
	.zero		1
	.zero		1


	//----- nvinfo : EIATTR_EXIT_INSTR_OFFSETS
	.align		4
        /*004c*/ 	.byte	0x04, 0x1c
        /*004e*/ 	.short	(.L_59 - .L_58)


	//   ....[0]....
.L_58:
        /*0050*/ 	.word	0x00005a20


	//   ....[1]....
        /*0054*/ 	.word	0x00005a70


	//----- nvinfo : EIATTR_CBANK_PARAM_SIZE
	.align		4
.L_59:
        /*0058*/ 	.byte	0x03, 0x19
        /*005a*/ 	.short	0x0018


	//----- nvinfo : EIATTR_PARAM_CBANK
	.align		4
        /*005c*/ 	.byte	0x04, 0x0a
        /*005e*/ 	.short	(.L_61 - .L_60)
	.align		4
.L_60:
        /*0060*/ 	.word	index@(.nv.constant0._Z16d_MatMul_simple2PKfPfS0_)
        /*0064*/ 	.short	0x0380
        /*0066*/ 	.short	0x0018


	//----- nvinfo : EIATTR_SW_WAR
	.align		4
.L_61:
        /*0068*/ 	.byte	0x04, 0x36
        /*006a*/ 	.short	(.L_63 - .L_62)
.L_62:
        /*006c*/ 	.word	0x00000008
.L_63:


//--------------------- .nv.info._Z16d_MatMul_simple1PKfPfS0_ --------------------------
	.section	.nv.info._Z16d_MatMul_simple1PKfPfS0_,"",@"SHT_CUDA_INFO"
	.sectionflags	@""
	.align	4


	//----- nvinfo : EIATTR_CUDA_API_VERSION
	.align		4
        /*0000*/ 	.byte	0x04, 0x37
        /*0002*/ 	.short	(.L_65 - .L_64)
.L_64:
        /*0004*/ 	.word	0x00000082


	//----- nvinfo : EIATTR_KPARAM_INFO
	.align		4
.L_65:
        /*0008*/ 	.byte	0x04, 0x17
        /*000a*/ 	.short	(.L_67 - .L_66)
.L_66:
        /*000c*/ 	.word	0x00000000
        /*0010*/ 	.short	0x0002
        /*0012*/ 	.short	0x0010
        /*0014*/ 	.byte	0x00, 0xf5, 0x21, 0x00


	//----- nvinfo : EIATTR_KPARAM_INFO
	.align		4
.L_67:
        /*0018*/ 	.byte	0x04, 0x17
        /*001a*/ 	.short	(.L_69 - .L_68)
.L_68:
        /*001c*/ 	.word	0x00000000
        /*0020*/ 	.short	0x0001
        /*0022*/ 	.short	0x0008
        /*0024*/ 	.byte	0x00, 0xf5, 0x21, 0x00


	//----- nvinfo : EIATTR_KPARAM_INFO
	.align		4
.L_69:
        /*0028*/ 	.byte	0x04, 0x17
        /*002a*/ 	.short	(.L_71 - .L_70)
.L_70:
        /*002c*/ 	.word	0x00000000
        /*0030*/ 	.short	0x0000
        /*0032*/ 	.short	0x0000
        /*0034*/ 	.byte	0x00, 0xf5, 0x21, 0x00


	//----- nvinfo : EIATTR_SPARSE_MMA_MASK
	.align		4
.L_71:
        /*0038*/ 	.byte	0x03, 0x50
        /*003a*/ 	.short	0x0000


	//----- nvinfo : EIATTR_MAXREG_COUNT
	.align		4
        /*003c*/ 	.byte	0x03, 0x1b
        /*003e*/ 	.short	0x0020


	//----- nvinfo : EIATTR_MERCURY_ISA_VERSION
	.align		4
        /*0040*/ 	.byte	0x03, 0x5f
        /*0042*/ 	.short	0x0101


	//----- nvinfo : EIATTR_VRC_CTA_INIT_COUNT
	.align		4
        /*0044*/ 	.byte	0x02, 0x4a
	.zero		1
	.zero		1


	//----- nvinfo : EIATTR_EXIT_INSTR_OFFSETS
	.align		4
        /*0048*/ 	.byte	0x04, 0x1c
        /*004a*/ 	.short	(.L_73 - .L_72)


	//   ....[0]....
.L_72:
        /*004c*/ 	.word	0x000000b0


	//   ....[1]....
        /*0050*/ 	.word	0x000061d0


	//----- nvinfo : EIATTR_MAX_THREADS
	.align		4
.L_73:
        /*0054*/ 	.byte	0x04, 0x05
        /*0056*/ 	.short	(.L_75 - .L_74)
.L_74:
        /*0058*/ 	.word	0x00000400
        /*005c*/ 	.word	0x00000001
        /*0060*/ 	.word	0x00000001


	//----- nvinfo : EIATTR_CBANK_PARAM_SIZE
	.align		4
.L_75:
        /*0064*/ 	.byte	0x03, 0x19
        /*0066*/ 	.short	0x0018


	//----- nvinfo : EIATTR_PARAM_CBANK
	.align		4
        /*0068*/ 	.byte	0x04, 0x0a
        /*006a*/ 	.short	(.L_77 - .L_76)
	.align		4
.L_76:
        /*006c*/ 	.word	index@(.nv.constant0._Z16d_MatMul_simple1PKfPfS0_)
        /*0070*/ 	.short	0x0380
        /*0072*/ 	.short	0x0018


	//----- nvinfo : EIATTR_SW_WAR
	.align		4
.L_77:
        /*0074*/ 	.byte	0x04, 0x36
        /*0076*/ 	.short	(.L_79 - .L_78)
.L_78:
        /*0078*/ 	.word	0x00000008
.L_79:


//--------------------- .nv.callgraph             --------------------------
	.section	.nv.callgraph,"",@"SHT_CUDA_CALLGRAPH"
	.align	4
	.sectionentsize	8
	.align		4
        /*0000*/ 	.word	0x00000000
	.align		4
        /*0004*/ 	.word	0xffffffff
	.align		4
        /*0008*/ 	.word	0x00000000
	.align		4
        /*000c*/ 	.word	0xfffffffe
	.align		4
        /*0010*/ 	.word	0x00000000
	.align		4
        /*0014*/ 	.word	0xfffffffd
	.align		4
        /*0018*/ 	.word	0x00000000
	.align		4
        /*001c*/ 	.word	0xfffffffc


//--------------------- .text._Z6d_testPfS_       --------------------------
	.section	.text._Z6d_testPfS_,"ax",@progbits
	.align	128
        .global         _Z6d_testPfS_
        .type           _Z6d_testPfS_,@function
        .size           _Z6d_testPfS_,(.L_x_7 - _Z6d_testPfS_)
        .other          _Z6d_testPfS_,@"STO_CUDA_ENTRY STV_DEFAULT"
_Z6d_testPfS_:
.text._Z6d_testPfS_:
[----:B------:R-:W-:Y:S01]  /*0000*/  LDC R1, c[0x0][0x37c] ;  /* 0x0000df00ff017b82 */ /* 0x000fe20000000800 */
[----:B------:R-:W0:Y:S07]  /*0010*/  S2R R0, SR_TID.X ;  /* 0x0000000000007919 */ /* 0x000e2e0000002100 */
[----:B------:R-:W0:Y:S01]  /*0020*/  S2UR UR6, SR_CTAID.X ;  /* 0x00000000000679c3 */ /* 0x000e220000002500 */
[----:B------:R-:W1:Y:S07]  /*0030*/  LDCU.64 UR4, c[0x0][0x358] ;  /* 0x00006b00ff0477ac */ /* 0x000e6e0008000a00 */
[----:B------:R-:W0:Y:S08]  /*0040*/  LDC R5, c[0x0][0x360] ;  /* 0x0000d800ff057b82 */ /* 0x000e300000000800 */
[----:B------:R-:W2:Y:S01]  /*0050*/  LDC.64 R2, c[0x0][0x388] ;  /* 0x0000e200ff027b82 */ /* 0x000ea20000000a00 */
[----:B0-----:R-:W-:-:S04]  /*0060*/  IMAD R5, R5, UR6, R0 ;  /* 0x0000000605057c24 */ /* 0x001fc8000f8e0200 */
[----:B--2---:R-:W-:-:S05]  /*0070*/  IMAD.WIDE R2, R5, 0x4, R2 ;  /* 0x0000000405027825 */ /* 0x004fca00078e0202 */
[----:B-1----:R-:W2:Y:S02]  /*0080*/  LDG.E R0, desc[UR4][R2.64] ;  /* 0x0000000402007981 */ /* 0x002ea4000c1e1900 */
[----:B--2---:R-:W-:-:S05]  /*0090*/  FMUL R5, R0, 1.1000000238418579102 ;  /* 0x3f8ccccd00057820 */ /* 0x004fca0000400000 */
[----:B------:R-:W-:Y:S01]  /*00a0*/  STG.E desc[UR4][R2.64], R5 ;  /* 0x0000000502007986 */ /* 0x000fe2000c101904 */
[----:B------:R-:W-:Y:S05]  /*00b0*/  EXIT ;  /* 0x000000000000794d */ /* 0x000fea0003800000 */
.L_x_0:
[----:B------:R-:W-:-:S00]  /*00c0*/  BRA `(.L_x_0) ;  /* 0xfffffffc00fc7947 */ /* 0x000fc0000383ffff */
[----:B------:R-:W-:-:S00]  /*00d0*/  NOP ;  /* 0x0000000000007918 */ /* 0x000fc00000000000 */
        /* <DEDUP_REMOVED lines=10> */
.L_x_7:


//--------------------- .text._Z16d_MatMul_simple3PKfPfS0_ --------------------------
	.section	.text._Z16d_MatMul_simple3PKfPfS0_,"ax",@progbits
	.align	128
        .global         _Z16d_MatMul_simple3PKfPfS0_
        .type           _Z16d_MatMul_simple3PKfPfS0_,@function
        .size           _Z16d_MatMul_simple3PKfPfS0_,(.L_x_8 - _Z16d_MatMul_simple3PKfPfS0_)
        .other          _Z16d_MatMul_simple3PKfPfS0_,@"STO_CUDA_ENTRY STV_DEFAULT"
_Z16d_MatMul_simple3PKfPfS0_:
.text._Z16d_MatMul_simple3PKfPfS0_:
[----:B------:R-:W-:Y:S01]  /*0000*/  LDC R1, c[0x0][0x37c] ;  /* 0x0000df00ff017b82 */ /* 0x000fe20000000800 */
[----:B------:R-:W0:Y:S07]  /*0010*/  S2R R18, SR_TID.X ;  /* 0x0000000000127919 */ /* 0x000e2e0000002100 */
[----:B------:R-:W1:Y:S01]  /*0020*/  S2UR UR6, SR_CgaCtaId ;  /* 0x00000000000679c3 */ /* 0x000e620000008800 */
[----:B------:R-:W-:Y:S01]  /*0030*/  UMOV UR4, 0x400 ;  /* 0x0000040000047882 */ /* 0x000fe20000000000 */
[----:B------:R-:W-:Y:S01]  /*0040*/  HFMA2 R15, -RZ, RZ, 0, 0 ;  /* 0x00000000ff0f7431 */ /* 0x000fe200000001ff */
[----:B------:R-:W2:Y:S01]  /*0050*/  S2R R3, SR_TID.Y ;  /* 0x0000000000037919 */ /* 0x000ea20000002200 */
[----:B------:R-:W-:Y:S01]  /*0060*/  UIADD3 UR5, UPT, UPT, UR4, 0x400, URZ ;  /* 0x0000040004057890 */ /* 0x000fe2000fffe0ff */
[----:B------:R-:W3:Y:S03]  /*0070*/  LDCU.64 UR8, c[0x0][0x358] ;  /* 0x00006b00ff0877ac */ /* 0x000ee60008000a00 */
[----:B------:R-:W4:Y:S08]  /*0080*/  S2UR UR7, SR_CTAID.X ;  /* 0x00000000000779c3 */ /* 0x000f300000002500 */
[----:B------:R-:W4:Y:S08]  /*0090*/  LDC R22, c[0x0][0x360] ;  /* 0x0000d800ff167b82 */ /* 0x000f300000000800 */
[----:B------:R-:W5:Y:S01]  /*00a0*/  S2UR UR10, SR_CTAID.Y ;  /* 0x00000000000a79c3 */ /* 0x000f620000002600 */
[----:B-1----:R-:W-:-:S02]  /*00b0*/  ULEA UR4, UR6, UR4, 0x18 ;  /* 0x0000000406047291 */ /* 0x002fc4000f8ec0ff */
[----:B------:R-:W-:-:S04]  /*00c0*/  ULEA UR5, UR6, UR5, 0x18 ;  /* 0x0000000506057291 */ /* 0x000fc8000f8ec0ff */
[C---:B0-----:R-:W-:Y:S01]  /*00d0*/  LEA R16, R18.reuse, UR4, 0x2 ;  /* 0x0000000412107c11 */ /* 0x041fe2000f8e10ff */
[----:B------:R-:W5:Y:S01]  /*00e0*/  LDC R21, c[0x0][0x364] ;  /* 0x0000d900ff157b82 */ /* 0x000f620000000800 */
[----:B------:R-:W-:Y:S01]  /*00f0*/  IADD3 R20, PT, PT, -R18, 0x6200, RZ ;  /* 0x0000620012147810 */ /* 0x000fe20007ffe1ff */
[----:B------:R-:W-:Y:S01]  /*0100*/  UMOV UR4, 0x100000 ;  /* 0x0010000000047882 */ /* 0x000fe20000000000 */
[C---:B--2---:R-:W-:Y:S01]  /*0110*/  LEA R19, R3.reuse, UR5, 0x6 ;  /* 0x0000000503137c11 */ /* 0x044fe2000f8e30ff */
[----:B------:R-:W-:Y:S01]  /*0120*/  UMOV UR5, 0x100 ;  /* 0x0000010000057882 */ /* 0x000fe20000000000 */
[C---:B------:R-:W-:Y:S02]  /*0130*/  IADD3 R17, PT, PT, -R3.reuse, 0x6200, RZ ;  /* 0x0000620003117810 */ /* 0x040fe40007ffe1ff */
[----:B------:R-:W-:Y:S01]  /*0140*/  LEA R2, R3, R16, 0x6 ;  /* 0x0000001003027211 */ /* 0x000fe200078e30ff */
[----:B----4-:R-:W-:-:S05]  /*0150*/  IMAD R22, R22, UR7, R18 ;  /* 0x0000000716167c24 */ /* 0x010fca000f8e0212 */
[----:B------:R-:W-:-:S04]  /*0160*/  LEA R0, R3, R22, 0xc ;  /* 0x0000001603007211 */ /* 0x000fc800078e60ff */
[----:B------:R-:W-:Y:S01]  /*0170*/  IADD3 R0, PT, PT, R0, 0x100000, RZ ;  /* 0x0010000000007810 */ /* 0x000fe20007ffe0ff */
[----:B-----5:R-:W-:-:S04]  /*0180*/  IMAD R21, R21, UR10, R3 ;  /* 0x0000000a15157c24 */ /* 0x020fc8000f8e0203 */
[----:B------:R-:W-:Y:S01]  /*0190*/  IMAD R3, R21, 0x6200, R18 ;  /* 0x0000620015037824 */ /* 0x000fe200078e0212 */
[----:B---3--:R-:W-:-:S07]  /*01a0*/  LEA R18, R18, R19, 0x2 ;  /* 0x0000001312127211 */ /* 0x008fce00078e10ff */
.L_x_1:
[----:B------:R-:W-:Y:S01]  /*01b0*/  UIADD3 UR6, UPT, UPT, UR5, -0x100, URZ ;  /* 0xffffff0005067890 */ /* 0x000fe2000fffe0ff */
[----:B------:R-:W-:Y:S02]  /*01c0*/  MOV R23, RZ ;  /* 0x000000ff00177202 */ /* 0x000fe40000000f00 */
[----:B------:R-:W-:-:S03]  /*01d0*/  MOV R27, RZ ;  /* 0x000000ff001b7202 */ /* 0x000fc60000000f00 */
[----:B------:R-:W-:Y:S02]  /*01e0*/  ISETP.LE.U32.AND P1, PT, R20, UR6, PT ;  /* 0x0000000614007c0c */ /* 0x000fe4000bf23070 */
[----:B------:R-:W-:Y:S02]  /*01f0*/  ISETP.LE.U32.AND P0, PT, R17, UR6, PT ;  /* 0x0000000611007c0c */ /* 0x000fe4000bf03070 */
[----:B------:R-:W-:Y:S02]  /*0200*/  ISETP.GT.U32.OR P1, PT, R21, 0xf, P1 ;  /* 0x0000000f1500780c */ /* 0x000fe40000f24470 */
[----:B------:R-:W-:-:S11]  /*0210*/  ISETP.GT.OR P0, PT, R22, 0xfff, P0 ;  /* 0x00000fff1600780c */ /* 0x000fd60000704670 */
[----:B------:R-:W0:Y:S02]  /*0220*/  @!P1 LDC.64 R4, c[0x0][0x380] ;  /* 0x0000e000ff049b82 */ /* 0x000e240000000a00 */
[----:B------:R-:W-:-:S06]  /*0230*/  @!P0 IADD3 R7, PT, PT, R0, -0x100000, RZ ;  /* 0xfff0000000078810 */ /* 0x000fcc0007ffe0ff */
[----:B------:R-:W1:Y:S01]  /*0240*/  @!P0 LDC.64 R24, c[0x0][0x390] ;  /* 0x0000e400ff188b82 */ /* 0x000e620000000a00 */
[----:B0-----:R-:W-:-:S05]  /*0250*/  @!P1 IMAD.WIDE.U32 R8, R3, 0x4, R4 ;  /* 0x0000000403089825 */ /* 0x001fca00078e0004 */
[----:B------:R-:W2:Y:S01]  /*0260*/  @!P1 LDG.E R23, desc[UR8][R8.64] ;  /* 0x0000000808179981 */ /* 0x000ea2000c1e1900 */
[----:B-1----:R-:W-:-:S05]  /*0270*/  @!P0 IMAD.WIDE.U32 R24, R7, 0x4, R24 ;  /* 0x0000000407188825 */ /* 0x002fca00078e0018 */
[----:B------:R-:W3:Y:S01]  /*0280*/  @!P0 LDG.E R27, desc[UR8][R24.64] ;  /* 0x00000008181b8981 */ /* 0x000ee2000c1e1900 */
[----:B------:R-:W-:-:S06]  /*0290*/  UIADD3 UR6, UPT, UPT, UR5, -0xf0, URZ ;  /* 0xffffff1005067890 */ /* 0x000fcc000fffe0ff */
[----:B------:R-:W-:-:S04]  /*02a0*/  ISETP.LE.U32.AND P0, PT, R20, UR6, PT ;  /* 0x0000000614007c0c */ /* 0x000fc8000bf03070 */
[----:B------:R-:W-:Y:S01]  /*02b0*/  ISETP.GT.U32.OR P0, PT, R21, 0xf, P0 ;  /* 0x0000000f1500780c */ /* 0x000fe20000704470 */
[----:B--2---:R-:W-:Y:S04]  /*02c0*/  STS [R18], R23 ;  /* 0x0000001712007388 */ /* 0x004fe80000000800 */
[----:B---3--:R-:W-:Y:S01]  /*02d0*/  STS [R2], R27 ;  /* 0x0000001b02007388 */ /* 0x008fe20000000800 */
[----:B------:R-:W-:Y:S06]  /*02e0*/  BAR.SYNC.DEFER_BLOCKING 0x0 ;  /* 0x0000000000007b1d */ /* 0x000fec0000010000 */
[----:B------:R-:W-:Y:S04]  /*02f0*/  LDS R14, [R16] ;  /* 0x00000000100e7984 */ /* 0x000fe80000000800 */
[----:B------:R-:W0:Y:S04]  /*0300*/  LDS.128 R4, [R19] ;  /* 0x0000000013047984 */ /* 0x000e280000000c00 */
[----:B------:R-:W1:Y:S04]  /*0310*/  LDS R29, [R16+0x40] ;  /* 0x00004000101d7984 */ /* 0x000e680000000800 */
[----:B------:R-:W2:Y:S04]  /*0320*/  LDS R26, [R16+0x80] ;  /* 0x00008000101a7984 */ /* 0x000ea80000000800 */
[----:B------:R-:W3:Y:S04]  /*0330*/  LDS R12, [R16+0xc0] ;  /* 0x0000c000100c7984 */ /* 0x000ee80000000800 */
[----:B------:R-:W-:Y:S04]  /*0340*/  LDS R13, [R16+0x100] ;  /* 0x00010000100d7984 */ /* 0x000fe80000000800 */
[----:B------:R-:W4:Y:S04]  /*0350*/  LDS.128 R8, [R19+0x10] ;  /* 0x0000100013087984 */ /* 0x000f280000000c00 */
[----:B------:R-:W-:Y:S04]  /*0360*/  LDS R24, [R16+0x1c0] ;  /* 0x0001c00010187984 */ /* 0x000fe80000000800 */
[----:B------:R-:W-:Y:S04]  /*0370*/  LDS R23, [R16+0x200] ;  /* 0x0002000010177984 */ /* 0x000fe80000000800 */
[----:B------:R-:W-:Y:S01]  /*0380*/  LDS R28, [R16+0x280] ;  /* 0x00028000101c7984 */ /* 0x000fe20000000800 */
[----:B0-----:R-:W-:-:S03]  /*0390*/  FFMA R4, R4, R14, R15 ;  /* 0x0000000e04047223 */ /* 0x001fc6000000000f */
[----:B------:R-:W0:Y:S01]  /*03a0*/  LDS R14, [R16+0x140] ;  /* 0x00014000100e7984 */ /* 0x000e220000000800 */
[----:B-1----:R-:W-:-:S03]  /*03b0*/  FFMA R5, R29, R5, R4 ;  /* 0x000000051d057223 */ /* 0x002fc60000000004 */
[----:B------:R-:W1:Y:S01]  /*03c0*/  LDS R15, [R16+0x180] ;  /* 0x00018000100f7984 */ /* 0x000e620000000800 */
[----:B--2---:R-:W-:-:S03]  /*03d0*/  FFMA R5, R26, R6, R5 ;  /* 0x000000061a057223 */ /* 0x004fc60000000005 */
[----:B------:R-:W-:Y:S01]  /*03e0*/  LDS R26, [R16+0x240] ;  /* 0x00024000101a7984 */ /* 0x000fe20000000800 */
[----:B---3--:R-:W-:-:S03]  /*03f0*/  FFMA R25, R12, R7, R5 ;  /* 0x000000070c197223 */ /* 0x008fc60000000005 */
[----:B------:R-:W2:Y:S01]  /*0400*/  LDS.128 R4, [R19+0x20] ;  /* 0x0000200013047984 */ /* 0x000ea20000000c00 */
[----:B----4-:R-:W-:Y:S02]  /*0410*/  FFMA R25, R8, R13, R25 ;  /* 0x0000000d08197223 */ /* 0x010fe40000000019 */
[----:B------:R-:W3:Y:S02]  /*0420*/  @!P0 LDC.64 R12, c[0x0][0x380] ;  /* 0x0000e000ff0c8b82 */ /* 0x000ee40000000a00 */
[----:B0-----:R-:W-:Y:S01]  /*0430*/  FFMA R14, R14, R9, R25 ;  /* 0x000000090e0e7223 */ /* 0x001fe20000000019 */
[----:B------:R-:W-:Y:S01]  /*0440*/  @!P0 IADD3 R9, PT, PT, R3, 0x10, RZ ;  /* 0x0000001003098810 */ /* 0x000fe20007ffe0ff */
[----:B------:R-:W-:Y:S02]  /*0450*/  LDS R25, [R16+0x380] ;  /* 0x0003800010197984 */ /* 0x000fe40000000800 */
[----:B-1----:R-:W-:Y:S02]  /*0460*/  FFMA R15, R15, R10, R14 ;  /* 0x0000000a0f0f7223 */ /* 0x002fe4000000000e */
[----:B---3--:R-:W-:Y:S01]  /*0470*/  @!P0 IMAD.WIDE.U32 R12, R9, 0x4, R12 ;  /* 0x00000004090c8825 */ /* 0x008fe200078e000c */
[----:B------:R-:W0:Y:S03]  /*0480*/  LDS R14, [R16+0x2c0] ;  /* 0x0002c000100e7984 */ /* 0x000e260000000800 */
[----:B------:R-:W-:-:S02]  /*0490*/  FFMA R11, R24, R11, R15 ;  /* 0x0000000b180b7223 */ /* 0x000fc4000000000f */
[----:B------:R-:W-:Y:S02]  /*04a0*/  LDS R24, [R16+0x3c0] ;  /* 0x0003c00010187984 */ /* 0x000fe40000000800 */
[----:B--2---:R-:W-:Y:S02]  /*04b0*/  FFMA R11, R4, R23, R11 ;  /* 0x00000017040b7223 */ /* 0x004fe4000000000b */
[----:B------:R-:W-:Y:S02]  /*04c0*/  LDS R23, [R16+0x300] ;  /* 0x0003000010177984 */ /* 0x000fe40000000800 */
[----:B------:R-:W-:Y:S02]  /*04d0*/  FFMA R15, R26, R5, R11 ;  /* 0x000000051a0f7223 */ /* 0x000fe4000000000b */
[----:B------:R-:W-:Y:S04]  /*04e0*/  LDS R26, [R16+0x340] ;  /* 0x00034000101a7984 */ /* 0x000fe80000000800 */
[----:B------:R-:W1:Y:S01]  /*04f0*/  LDS.128 R8, [R19+0x30] ;  /* 0x0000300013087984 */ /* 0x000e620000000c00 */
[----:B------:R-:W-:Y:S01]  /*0500*/  MOV R29, RZ ;  /* 0x000000ff001d7202 */ /* 0x000fe20000000f00 */
[----:B------:R-:W-:Y:S06]  /*0510*/  BAR.SYNC.DEFER_BLOCKING 0x0 ;  /* 0x0000000000007b1d */ /* 0x000fec0000010000 */
[----:B------:R-:W2:Y:S01]  /*0520*/  @!P0 LDG.E R29, desc[UR8][R12.64] ;  /* 0x000000080c1d8981 */ /* 0x000ea2000c1e1900 */
[----:B------:R-:W-:-:S04]  /*0530*/  ISETP.LE.U32.AND P0, PT, R17, UR6, PT ;  /* 0x0000000611007c0c */ /* 0x000fc8000bf03070 */
[----:B------:R-:W-:-:S13]  /*0540*/  ISETP.GT.OR P0, PT, R22, 0xfff, P0 ;  /* 0x00000fff1600780c */ /* 0x000fda0000704670 */
[----:B------:R-:W3:Y:S01]  /*0550*/  @!P0 LDC.64 R4, c[0x0][0x390] ;  /* 0x0000e400ff048b82 */ /* 0x000ee20000000a00 */
[----:B------:R-:W-:-:S05]  /*0560*/  @!P0 IADD3 R27, PT, PT, R0, -0xf0000, RZ ;  /* 0xfff10000001b8810 */ /* 0x000fca0007ffe0ff */
[----:B---3--:R-:W-:Y:S01]  /*0570*/  @!P0 IMAD.WIDE.U32 R4, R27, 0x4, R4 ;  /* 0x000000041b048825 */ /* 0x008fe200078e0004 */
[----:B------:R-:W-:-:S06]  /*0580*/  MOV R27, RZ ;  /* 0x000000ff001b7202 */ /* 0x000fcc0000000f00 */
[----:B------:R-:W3:Y:S01]  /*0590*/  @!P0 LDG.E R27, desc[UR8][R4.64] ;  /* 0x00000008041b8981 */ /* 0x000ee2000c1e1900 */
[----:B------:R-:W-:-:S04]  /*05a0*/  FFMA R15, R28, R6, R15 ;  /* 0x000000061c0f7223 */ /* 0x000fc8000000000f */
[----:B0-----:R-:W-:-:S04]  /*05b0*/  FFMA R7, R14, R7, R15 ;  /* 0x000000070e077223 */ /* 0x001fc8000000000f */
[----:B-1----:R-:W-:-:S04]  /*05c0*/  FFMA R7, R8, R23, R7 ;  /* 0x0000001708077223 */ /* 0x002fc80000000007 */
[----:B------:R-:W-:-:S04]  /*05d0*/  FFMA R26, R26, R9, R7 ;  /* 0x000000091a1a7223 */ /* 0x000fc80000000007 */
[----:B------:R-:W-:-:S04]  /*05e0*/  FFMA R25, R25, R10, R26 ;  /* 0x0000000a19197223 */ /* 0x000fc8000000001a */
[----:B------:R-:W-:Y:S01]  /*05f0*/  FFMA R11, R24, R11, R25 ;  /* 0x0000000b180b7223 */ /* 0x000fe20000000019 */
        /* <DEDUP_REMOVED lines=13> */
[----:B------:R-:W5:Y:S04]  /*06d0*/  LDS R24, [R16+0x140] ;  /* 0x0001400010187984 */ /* 0x000f680000000800 */
[----:B------:R-:W5:Y:S04]  /*06e0*/  LDS R25, [R16+0x180] ;  /* 0x0001800010197984 */ /* 0x000f680000000800 */
[----:B------:R-:W-:Y:S01]  /*06f0*/  LDS R26, [R16+0x240] ;  /* 0x00024000101a7984 */ /* 0x000fe20000000800 */
[----:B0-----:R-:W-:-:S04]  /*0700*/  FFMA R27, R12, R27, R11 ;  /* 0x0000001b0c1b7223 */ /* 0x001fc8000000000b */
[----:B-1----:R-:W-:Y:S02]  /*0710*/  FFMA R28, R28, R13, R27 ;  /* 0x0000000d1c1c7223 */ /* 0x002fe4000000001b */
[----:B------:R-:W0:Y:S02]  /*0720*/  @!P0 LDC.64 R12, c[0x0][0x380] ;  /* 0x0000e000ff0c8b82 */ /* 0x000e240000000a00 */
[----:B--2---:R-:W-:Y:S02]  /*0730*/  FFMA R29, R29, R14, R28 ;  /* 0x0000000e1d1d7223 */ /* 0x004fe4000000001c */
[----:B------:R-:W1:Y:S02]  /*0740*/  LDS R14, [R16+0x1c0] ;  /* 0x0001c000100e7984 */ /* 0x000e640000000800 */
[----:B---3--:R-:W-:Y:S02]  /*0750*/  FFMA R29, R8, R15, R29 ;  /* 0x0000000f081d7223 */ /* 0x008fe4000000001d */
[----:B------:R-:W-:Y:S04]  /*0760*/  LDS R15, [R16+0x200] ;  /* 0x00020000100f7984 */ /* 0x000fe80000000800 */
[----:B------:R-:W2:Y:S01]  /*0770*/  LDS.128 R8, [R19+0x20] ;  /* 0x0000200013087984 */ /* 0x000ea20000000c00 */
[----:B----4-:R-:W-:-:S03]  /*0780*/  FFMA R23, R4, R23, R29 ;  /* 0x0000001704177223 */ /* 0x010fc6000000001d */
[----:B------:R-:W3:Y:S01]  /*0790*/  LDS R28, [R16+0x280] ;  /* 0x00028000101c7984 */ /* 0x000ee20000000800 */
[----:B-----5:R-:W-:Y:S01]  /*07a0*/  FFMA R24, R24, R5, R23 ;  /* 0x0000000518187223 */ /* 0x020fe20000000017 */
[----:B------:R-:W-:Y:S02]  /*07b0*/  @!P0 IADD3 R5, PT, PT, R3, 0x20, RZ ;  /* 0x0000002003058810 */ /* 0x000fe40007ffe0ff */
[----:B------:R-:W-:Y:S01]  /*07c0*/  LDS R23, [R16+0x300] ;  /* 0x0003000010177984 */ /* 0x000fe20000000800 */
[----:B------:R-:W-:Y:S02]  /*07d0*/  FFMA R25, R25, R6, R24 ;  /* 0x0000000619197223 */ /* 0x000fe40000000018 */
[----:B0-----:R-:W-:Y:S01]  /*07e0*/  @!P0 IMAD.WIDE.U32 R12, R5, 0x4, R12 ;  /* 0x00000004050c8825 */ /* 0x001fe200078e000c */
[----:B------:R-:W-:Y:S03]  /*07f0*/  LDS R24, [R16+0x3c0] ;  /* 0x0003c00010187984 */ /* 0x000fe60000000800 */
[----:B-1----:R-:W-:-:S02]  /*0800*/  FFMA R7, R14, R7, R25 ;  /* 0x000000070e077223 */ /* 0x002fc40000000019 */
[----:B------:R-:W0:Y:S04]  /*0810*/  LDS R14, [R16+0x2c0] ;  /* 0x0002c000100e7984 */ /* 0x000e280000000800 */
[----:B------:R-:W-:Y:S01]  /*0820*/  LDS R25, [R16+0x380] ;  /* 0x0003800010197984 */ /* 0x000fe20000000800 */
[----:B--2---:R-:W-:-:S03]  /*0830*/  FFMA R15, R8, R15, R7 ;  /* 0x0000000f080f7223 */ /* 0x004fc60000000007 */
[----:B------:R-:W1:Y:S01]  /*0840*/  LDS.128 R4, [R19+0x30] ;  /* 0x0000300013047984 */ /* 0x000e620000000c00 */
[----:B------:R-:W-:-:S03]  /*0850*/  FFMA R15, R26, R9, R15 ;  /* 0x000000091a0f7223 */ /* 0x000fc6000000000f */
[----:B------:R-:W2:Y:S01]  /*0860*/  LDS R26, [R16+0x340] ;  /* 0x00034000101a7984 */ /* 0x000ea20000000800 */
[----:B------:R-:W-:Y:S01]  /*0870*/  MOV R29, RZ ;  /* 0x000000ff001d7202 */ /* 0x000fe20000000f00 */
[----:B------:R-:W-:Y:S06]  /*0880*/  BAR.SYNC.DEFER_BLOCKING 0x0 ;  /* 0x0000000000007b1d */ /* 0x000fec0000010000 */
[----:B------:R-:W4:Y:S01]  /*0890*/  @!P0 LDG.E R29, desc[UR8][R12.64] ;  /* 0x000000080c1d8981 */ /* 0x000f22000c1e1900 */
[----:B------:R-:W-:-:S04]  /*08a0*/  ISETP.LE.U32.AND P0, PT, R17, UR6, PT ;  /* 0x0000000611007c0c */ /* 0x000fc8000bf03070 */
[----:B------:R-:W-:-:S13]  /*08b0*/  ISETP.GT.OR P0, PT, R22, 0xfff, P0 ;  /* 0x00000fff1600780c */ /* 0x000fda0000704670 */
[----:B------:R-:W5:Y:S01]  /*08c0*/  @!P0 LDC.64 R8, c[0x0][0x390] ;  /* 0x0000e400ff088b82 */ /* 0x000f620000000a00 */
[----:B------:R-:W-:-:S05]  /*08d0*/  @!P0 IADD3 R27, PT, PT, R0, -0xe0000, RZ ;  /* 0xfff20000001b8810 */ /* 0x000fca0007ffe0ff */
[----:B-----5:R-:W-:Y:S01]  /*08e0*/  @!P0 IMAD.WIDE.U32 R8, R27, 0x4, R8 ;  /* 0x000000041b088825 */ /* 0x020fe200078e0008 */
[----:B------:R-:W-:-:S06]  /*08f0*/  MOV R27, RZ ;  /* 0x000000ff001b7202 */ /* 0x000fcc0000000f00 */
[----:B------:R-:W5:Y:S01]  /*0900*/  @!P0 LDG.E R27, desc[UR8][R8.64] ;  /* 0x00000008081b8981 */ /* 0x000f62000c1e1900 */
[----:B---3--:R-:W-:-:S04]  /*0910*/  FFMA R15, R28, R10, R15 ;  /* 0x0000000a1c0f7223 */ /* 0x008fc8000000000f */
[----:B0-----:R-:W-:-:S04]  /*0920*/  FFMA R11, R14, R11, R15 ;  /* 0x0000000b0e0b7223 */ /* 0x001fc8000000000f */
[----:B-1----:R-:W-:-:S04]  /*0930*/  FFMA R11, R4, R23, R11 ;  /* 0x00000017040b7223 */ /* 0x002fc8000000000b */
[----:B--2---:R-:W-:-:S04]  /*0940*/  FFMA R26, R26, R5, R11 ;  /* 0x000000051a1a7223 */ /* 0x004fc8000000000b */
[----:B------:R-:W-:-:S04]  /*0950*/  FFMA R25, R25, R6, R26 ;  /* 0x0000000619197223 */ /* 0x000fc8000000001a */
[----:B------:R-:W-:Y:S01]  /*0960*/  FFMA R7, R24, R7, R25 ;  /* 0x0000000718077223 */ /* 0x000fe20000000019 */
[----:B------:R-:W-:-:S06]  /*0970*/  UIADD3 UR6, UPT, UPT, UR5, -0xd0, URZ ;  /* 0xffffff3005067890 */ /* 0x000fcc000fffe0ff */
[----:B------:R-:W-:-:S04]  /*0980*/  ISETP.LE.U32.AND P0, PT, R20, UR6, PT ;  /* 0x0000000614007c0c */ /* 0x000fc8000bf03070 */
[----:B------:R-:W-:Y:S01]  /*0990*/  ISETP.GT.U32.OR P0, PT, R21, 0xf, P0 ;  /* 0x0000000f1500780c */ /* 0x000fe20000704470 */
[----:B----4-:R-:W-:Y:S04]  /*09a0*/  STS [R18], R29 ;  /* 0x0000001d12007388 */ /* 0x010fe80000000800 */
[----:B-----5:R-:W-:Y:S01]  /*09b0*/  STS [R2], R27 ;  /* 0x0000001b02007388 */ /* 0x020fe20000000800 */
        /* <DEDUP_REMOVED lines=754> */
[----:B------:R-:W-:Y:S01]  /*38e0*/  MOV R27, RZ ;  /* 0x000000ff001b7202 */ /* 0x000fe20000000f00 */
[----:B-----5:R-:W-:-:S05]  /*38f0*/  @!P0 IMAD.WIDE.U32 R8, R0, 0x4, R8 ;  /* 0x0000000400088825 */ /* 0x020fca00078e0008 */
[----:B------:R-:W5:Y:S01]  /*3900*/  @!P0 LDG.E R27, desc[UR8][R8.64] ;  /* 0x00000008081b8981 */ /* 0x000f62000c1e1900 */
[----:B---3--:R-:W-:-:S04]  /*3910*/  FFMA R15, R28, R10, R15 ;  /* 0x0000000a1c0f7223 */ /* 0x008fc8000000000f */
[----:B0-----:R-:W-:-:S04]  /*3920*/  FFMA R11, R14, R11, R15 ;  /* 0x0000000b0e0b7223 */ /* 0x001fc8000000000f */
[----:B-1----:R-:W-:-:S04]  /*3930*/  FFMA R11, R4, R23, R11 ;  /* 0x00000017040b7223 */ /* 0x002fc8000000000b */
[----:B--2---:R-:W-:-:S04]  /*3940*/  FFMA R26, R26, R5, R11 ;  /* 0x000000051a1a7223 */ /* 0x004fc8000000000b */
[----:B------:R-:W-:-:S04]  /*3950*/  FFMA R25, R25, R6, R26 ;  /* 0x0000000619197223 */ /* 0x000fc8000000001a */
[----:B------:R-:W-:Y:S01]  /*3960*/  FFMA R7, R24, R7, R25 ;  /* 0x0000000718077223 */ /* 0x000fe20000000019 */
[----:B------:R-:W-:-:S06]  /*3970*/  UIADD3 UR6, UPT, UPT, UR5, 0x10, URZ ;  /* 0x0000001005067890 */ /* 0x000fcc000fffe0ff */
        /* <DEDUP_REMOVED lines=44> */
[----:B------:R-:W-:-:S05]  /*3c40*/  @!P0 IADD3 R27, PT, PT, R0, 0x10000, RZ ;  /* 0x00010000001b8810 */ /* 0x000fca0007ffe0ff */
        /* <DEDUP_REMOVED lines=750> */
[----:B-----5:R-:W-:-:S04]  /*6b30*/  FFMA R24, R24, R9, R23 ;  /* 0x0000000918187223 */ /* 0x020fc80000000017 */
[----:B------:R-:W-:Y:S01]  /*6b40*/  FFMA R25, R25, R10, R24 ;  /* 0x0000000a19197223 */ /* 0x000fe20000000018 */
[----:B------:R-:W-:Y:S01]  /*6b50*/  @!P0 IADD3 R9, PT, PT, R3, 0x1f0, RZ ;  /* 0x000001f003098810 */ /* 0x000fe20007ffe0ff */
[----:B------:R-:W-:Y:S04]  /*6b60*/  LDS R24, [R16+0x340] ;  /* 0x0003400010187984 */ /* 0x000fe80000000800 */
[----:B0-----:R-:W-:-:S04]  /*6b70*/  @!P0 IMAD.WIDE.U32 R8, R9, 0x4, R12 ;  /* 0x0000000409088825 */ /* 0x001fc800078e000c */
[----:B-1----:R-:W-:Y:S02]  /*6b80*/  FFMA R11, R14, R11, R25 ;  /* 0x0000000b0e0b7223 */ /* 0x002fe40000000019 */
[----:B------:R-:W-:Y:S02]  /*6b90*/  LDS R25, [R16+0x380] ;  /* 0x0003800010197984 */ /* 0x000fe40000000800 */
[----:B--2---:R-:W-:Y:S02]  /*6ba0*/  FFMA R11, R4, R15, R11 ;  /* 0x0000000f040b7223 */ /* 0x004fe4000000000b */
[----:B------:R-:W0:Y:S02]  /*6bb0*/  LDS R4, [R16+0x2c0] ;  /* 0x0002c00010047984 */ /* 0x000e240000000800 */
[----:B------:R-:W-:Y:S02]  /*6bc0*/  FFMA R27, R26, R5, R11 ;  /* 0x000000051a1b7223 */ /* 0x000fe4000000000b */
[----:B------:R-:W-:Y:S04]  /*6bd0*/  LDS R5, [R16+0x300] ;  /* 0x0003000010057984 */ /* 0x000fe80000000800 */
[----:B------:R-:W-:Y:S04]  /*6be0*/  LDS R26, [R16+0x3c0] ;  /* 0x0003c000101a7984 */ /* 0x000fe80000000800 */
[----:B------:R-:W1:Y:S01]  /*6bf0*/  LDS.128 R12, [R19+0x30] ;  /* 0x00003000130c7984 */ /* 0x000e620000000c00 */
[----:B------:R-:W-:Y:S01]  /*6c00*/  MOV R29, RZ ;  /* 0x000000ff001d7202 */ /* 0x000fe20000000f00 */
[----:B------:R-:W-:Y:S06]  /*6c10*/  BAR.SYNC.DEFER_BLOCKING 0x0 ;  /* 0x0000000000007b1d */ /* 0x000fec0000010000 */
[----:B------:R-:W2:Y:S01]  /*6c20*/  @!P0 LDG.E R29, desc[UR8][R8.64] ;  /* 0x00000008081d8981 */ /* 0x000ea2000c1e1900 */
[----:B------:R-:W-:-:S04]  /*6c30*/  ISETP.LE.U32.AND P0, PT, R17, UR6, PT ;  /* 0x0000000611007c0c */ /* 0x000fc8000bf03070 */
[----:B------:R-:W-:-:S13]  /*6c40*/  ISETP.GT.OR P0, PT, R22, 0xfff, P0 ;  /* 0x00000fff1600780c */ /* 0x000fda0000704670 */
[----:B------:R-:W4:Y:S01]  /*6c50*/  @!P0 LDC.64 R10, c[0x0][0x390] ;  /* 0x0000e400ff0a8b82 */ /* 0x000f220000000a00 */
[----:B------:R-:W-:-:S05]  /*6c60*/  @!P0 IADD3 R23, PT, PT, R0, 0xf0000, RZ ;  /* 0x000f000000178810 */ /* 0x000fca0007ffe0ff */
[----:B----4-:R-:W-:Y:S01]  /*6c70*/  @!P0 IMAD.WIDE.U32 R10, R23, 0x4, R10 ;  /* 0x00000004170a8825 */ /* 0x010fe200078e000a */
[----:B------:R-:W-:-:S06]  /*6c80*/  MOV R23, RZ ;  /* 0x000000ff00177202 */ /* 0x000fcc0000000f00 */
[----:B------:R-:W4:Y:S01]  /*6c90*/  @!P0 LDG.E R23, desc[UR8][R10.64] ;  /* 0x000000080a178981 */ /* 0x000f22000c1e1900 */
[----:B---3--:R-:W-:-:S04]  /*6ca0*/  FFMA R27, R28, R6, R27 ;  /* 0x000000061c1b7223 */ /* 0x008fc8000000001b */
[----:B0-----:R-:W-:-:S04]  /*6cb0*/  FFMA R7, R4, R7, R27 ;  /* 0x0000000704077223 */ /* 0x001fc8000000001b */
[----:B-1----:R-:W-:-:S04]  /*6cc0*/  FFMA R5, R12, R5, R7 ;  /* 0x000000050c057223 */ /* 0x002fc80000000007 */
[----:B------:R-:W-:-:S04]  /*6cd0*/  FFMA R24, R24, R13, R5 ;  /* 0x0000000d18187223 */ /* 0x000fc80000000005 */
[----:B------:R-:W-:-:S04]  /*6ce0*/  FFMA R25, R25, R14, R24 ;  /* 0x0000000e19197223 */ /* 0x000fc80000000018 */
[----:B------:R-:W-:Y:S01]  /*6cf0*/  FFMA R15, R26, R15, R25 ;  /* 0x0000000f1a0f7223 */ /* 0x000fe20000000019 */
[----:B------:R-:W-:-:S04]  /*6d00*/  UIADD3 UR4, UPT, UPT, UR4, 0x200000, URZ ;  /* 0x0020000004047890 */ /* 0x000fc8000fffe0ff */
[----:B------:R-:W-:Y:S01]  /*6d10*/  UISETP.NE.AND UP0, UPT, UR4, 0x6300000, UPT ;  /* 0x063000000400788c */ /* 0x000fe2000bf05270 */
[----:B------:R-:W-:Y:S02]  /*6d20*/  IADD3 R0, PT, PT, R0, 0x200000, RZ ;  /* 0x0020000000007810 */ /* 0x000fe40007ffe0ff */
[----:B------:R-:W-:Y:S01]  /*6d30*/  IADD3 R3, PT, PT, R3, 0x200, RZ ;  /* 0x0000020003037810 */ /* 0x000fe20007ffe0ff */
[----:B------:R-:W-:Y:S01]  /*6d40*/  UIADD3 UR5, UPT, UPT, UR5, 0x200, URZ ;  /* 0x0000020005057890 */ /* 0x000fe2000fffe0ff */
[----:B--2---:R-:W-:Y:S04]  /*6d50*/  STS [R18], R29 ;  /* 0x0000001d12007388 */ /* 0x004fe80000000800 */
[----:B----4-:R-:W-:Y:S01]  /*6d60*/  STS [R2], R23 ;  /* 0x0000001702007388 */ /* 0x010fe20000000800 */
        /* <DEDUP_REMOVED lines=9> */
[----:B------:R-:W5:Y:S01]  /*6e00*/  LDS R29, [R16+0x180] ;  /* 0x00018000101d7984 */ /* 0x000f620000000800 */
[----:B0-----:R-:W-:-:S03]  /*6e10*/  FFMA R23, R8, R23, R15 ;  /* 0x0000001708177223 */ /* 0x001fc6000000000f */
[----:B------:R-:W0:Y:S01]  /*6e20*/  LDS R8, [R16+0x1c0] ;  /* 0x0001c00010087984 */ /* 0x000e220000000800 */
[----:B-1----:R-:W-:-:S03]  /*6e30*/  FFMA R28, R28, R9, R23 ;  /* 0x000000091c1c7223 */ /* 0x002fc60000000017 */
[----:B------:R-:W-:Y:S04]  /*6e40*/  LDS R9, [R16+0x200] ;  /* 0x0002000010097984 */ /* 0x000fe80000000800 */
[----:B------:R-:W1:Y:S01]  /*6e50*/  LDS.128 R12, [R19+0x20] ;  /* 0x00002000130c7984 */ /* 0x000e620000000c00 */
[----:B--2---:R-:W-:-:S03]  /*6e60*/  FFMA R27, R27, R10, R28 ;  /* 0x0000000a1b1b7223 */ /* 0x004fc6000000001c */
[----:B------:R-:W2:Y:S01]  /*6e70*/  LDS R10, [R16+0x240] ;  /* 0x00024000100a7984 */ /* 0x000ea20000000800 */
[----:B---3--:R-:W-:-:S03]  /*6e80*/  FFMA R11, R24, R11, R27 ;  /* 0x0000000b180b7223 */ /* 0x008fc6000000001b */
[----:B------:R-:W-:Y:S01]  /*6e90*/  LDS R24, [R16+0x2c0] ;  /* 0x0002c00010187984 */ /* 0x000fe20000000800 */
[----:B----4-:R-:W-:-:S03]  /*6ea0*/  FFMA R11, R4, R25, R11 ;  /* 0x00000019040b7223 */ /* 0x010fc6000000000b */
[----:B------:R-:W-:Y:S01]  /*6eb0*/  LDS R25, [R16+0x300] ;  /* 0x0003000010197984 */ /* 0x000fe20000000800 */
[----:B-----5:R-:W-:-:S03]  /*6ec0*/  FFMA R26, R26, R5, R11 ;  /* 0x000000051a1a7223 */ /* 0x020fc6000000000b */
[----:B------:R-:W3:Y:S01]  /*6ed0*/  LDS R11, [R16+0x280] ;  /* 0x00028000100b7984 */ /* 0x000ee20000000800 */
[----:B------:R-:W-:-:S03]  /*6ee0*/  FFMA R29, R29, R6, R26 ;  /* 0x000000061d1d7223 */ /* 0x000fc6000000001a */
[----:B------:R-:W-:Y:S01]  /*6ef0*/  LDS R23, [R16+0x380] ;  /* 0x0003800010177984 */ /* 0x000fe20000000800 */
[----:B0-----:R-:W-:-:S03]  /*6f00*/  FFMA R29, R8, R7, R29 ;  /* 0x00000007081d7223 */ /* 0x001fc6000000001d */
[----:B------:R-:W0:Y:S04]  /*6f10*/  LDS.128 R4, [R19+0x30] ;  /* 0x0000300013047984 */ /* 0x000e280000000c00 */
[----:B------:R-:W4:Y:S01]  /*6f20*/  LDS R8, [R16+0x340] ;  /* 0x0003400010087984 */ /* 0x000f220000000800 */
[----:B-1----:R-:W-:-:S03]  /*6f30*/  FFMA R9, R12, R9, R29 ;  /* 0x000000090c097223 */ /* 0x002fc6000000001d */
[----:B------:R-:W1:Y:S01]  /*6f40*/  LDS R12, [R16+0x3c0] ;  /* 0x0003c000100c7984 */ /* 0x000e620000000800 */
[----:B--2---:R-:W-:-:S04]  /*6f50*/  FFMA R10, R10, R13, R9 ;  /* 0x0000000d0a0a7223 */ /* 0x004fc80000000009 */
[----:B---3--:R-:W-:-:S04]  /*6f60*/  FFMA R11, R11, R14, R10 ;  /* 0x0000000e0b0b7223 */ /* 0x008fc8000000000a */
[----:B------:R-:W-:-:S04]  /*6f70*/  FFMA R11, R24, R15, R11 ;  /* 0x0000000f180b7223 */ /* 0x000fc8000000000b */
[----:B0-----:R-:W-:-:S04]  /*6f80*/  FFMA R11, R4, R25, R11 ;  /* 0x00000019040b7223 */ /* 0x001fc8000000000b */
[----:B----4-:R-:W-:-:S04]  /*6f90*/  FFMA R8, R8, R5, R11 ;  /* 0x0000000508087223 */ /* 0x010fc8000000000b */
[----:B------:R-:W-:-:S04]  /*6fa0*/  FFMA R23, R23, R6, R8 ;  /* 0x0000000617177223 */ /* 0x000fc80000000008 */
[----:B-1----:R-:W-:Y:S01]  /*6fb0*/  FFMA R15, R12, R7, R23 ;  /* 0x000000070c0f7223 */ /* 0x002fe20000000017 */
[----:B------:R-:W-:Y:S06]  /*6fc0*/  BAR.SYNC.DEFER_BLOCKING 0x0 ;  /* 0x0000000000007b1d */ /* 0x000fec0000010000 */
[----:B------:R-:W-:Y:S05]  /*6fd0*/  BRA.U UP0, `(.L_x_1) ;  /* 0xffffff9100747547 */ /* 0x000fea000b83ffff */
[----:B------:R-:W-:-:S04]  /*6fe0*/  ISETP.GT.AND P0, PT, R22, 0xfff, PT ;  /* 0x00000fff1600780c */ /* 0x000fc80003f04270 */
[----:B------:R-:W-:-:S13]  /*6ff0*/  ISETP.GT.U32.OR P0, PT, R21, 0xf, P0 ;  /* 0x0000000f1500780c */ /* 0x000fda0000704470 */
[----:B------:R-:W-:Y:S05]  /*7000*/  @P0 EXIT ;  /* 0x000000000000094d */ /* 0x000fea0003800000 */
[----:B------:R-:W0:Y:S01]  /*7010*/  LDC.64 R2, c[0x0][0x388] ;  /* 0x0000e200ff027b82 */ /* 0x000e220000000a00 */
[----:B------:R-:W-:-:S05]  /*7020*/  LEA R21, R21, R22, 0xc ;  /* 0x0000001615157211 */ /* 0x000fca00078e60ff */
[----:B0-----:R-:W-:-:S05]  /*7030*/  IMAD.WIDE R2, R21, 0x4, R2 ;  /* 0x0000000415027825 */ /* 0x001fca00078e0202 */
[----:B------:R-:W-:Y:S01]  /*7040*/  STG.E desc[UR8][R2.64], R15 ;  /* 0x0000000f02007986 */ /* 0x000fe2000c101908 */
[----:B------:R-:W-:Y:S05]  /*7050*/  EXIT ;  /* 0x000000000000794d */ /* 0x000fea0003800000 */
.L_x_2:
        /* <DEDUP_REMOVED lines=10> */
.L_x_8:


//--------------------- .text._Z16d_MatMul_simple2PKfPfS0_ --------------------------
	.section	.text._Z16d_MatMul_simple2PKfPfS0_,"ax",@progbits
	.align	128
        .global         _Z16d_MatMul_simple2PKfPfS0_
        .type           _Z16d_MatMul_simple2PKfPfS0_,@function
        .size           _Z16d_MatMul_simple2PKfPfS0_,(.L_x_9 - _Z16d_MatMul_simple2PKfPfS0_)
        .other          _Z16d_MatMul_simple2PKfPfS0_,@"STO_CUDA_ENTRY STV_DEFAULT"
_Z16d_MatMul_simple2PKfPfS0_:
.text._Z16d_MatMul_simple2PKfPfS0_:
[----:B------:R-:W-:Y:S01]  /*0000*/  LDC R1, c[0x0][0x37c] ;  /* 0x0000df00ff017b82 */ /* 0x000fe20000000800 */
[----:B------:R-:W0:Y:S07]  /*0010*/  S2R R3, SR_TID.Y ;  /* 0x0000000000037919 */ /* 0x000e2e0000002200 */
[----:B------:R-:W1:Y:S01]  /*0020*/  S2UR UR5, SR_CgaCtaId ;  /* 0x00000000000579c3 */ /* 0x000e620000008800 */
[----:B------:R-:W-:Y:S01]  /*0030*/  UMOV UR4, 0x400 ;  /* 0x0000040000047882 */ /* 0x000fe20000000000 */
[----:B------:R-:W-:Y:S01]  /*0040*/  HFMA2 R11, -RZ, RZ, 0, 0 ;  /* 0x00000000ff0b7431 */ /* 0x000fe200000001ff */
[----:B------:R-:W2:Y:S01]  /*0050*/  S2R R5, SR_TID.X ;  /* 0x0000000000057919 */ /* 0x000ea20000002100 */
[----:B------:R-:W3:Y:S04]  /*0060*/  LDCU.64 UR6, c[0x0][0x358] ;  /* 0x00006b00ff0677ac */ /* 0x000ee80008000a00 */
[----:B------:R-:W4:Y:S01]  /*0070*/  LDC R19, c[0x0][0x360] ;  /* 0x0000d800ff137b82 */ /* 0x000f220000000800 */
[----:B------:R-:W0:Y:S07]  /*0080*/  LDCU.64 UR10, c[0x0][0x380] ;  /* 0x00007000ff0a77ac */ /* 0x000e2e0008000a00 */
[----:B------:R-:W5:Y:S08]  /*0090*/  S2UR UR9, SR_CTAID.Y ;  /* 0x00000000000979c3 */ /* 0x000f700000002600 */
[----:B------:R-:W5:Y:S01]  /*00a0*/  LDC R18, c[0x0][0x364] ;  /* 0x0000d900ff127b82 */ /* 0x000f620000000800 */
[----:B-1----:R-:W-:-:S06]  /*00b0*/  ULEA UR4, UR5, UR4, 0x18 ;  /* 0x0000000405047291 */ /* 0x002fcc000f8ec0ff */
[----:B0-----:R-:W-:Y:S01]  /*00c0*/  LEA R2, R3, UR4, 0x6 ;  /* 0x0000000403027c11 */ /* 0x001fe2000f8e30ff */
[----:B------:R-:W4:Y:S01]  /*00d0*/  S2UR UR8, SR_CTAID.X ;  /* 0x00000000000879c3 */ /* 0x000f220000002500 */
[C---:B--2---:R-:W-:Y:S02]  /*00e0*/  IADD3 R17, PT, PT, -R5.reuse, 0x6200, RZ ;  /* 0x0000620005117810 */ /* 0x044fe40007ffe1ff */
[----:B------:R-:W-:Y:S01]  /*00f0*/  LEA R16, R5, R2, 0x2 ;  /* 0x0000000205107211 */ /* 0x000fe200078e10ff */
[----:B-----5:R-:W-:Y:S01]  /*0100*/  IMAD R18, R18, UR9, R3 ;  /* 0x0000000912127c24 */ /* 0x020fe2000f8e0203 */
[----:B------:R-:W-:-:S03]  /*0110*/  MOV R3, RZ ;  /* 0x000000ff00037202 */ /* 0x000fc60000000f00 */
[--C-:B------:R-:W-:Y:S02]  /*0120*/  IMAD R0, R18, 0x6200, R5.reuse ;  /* 0x0000620012007824 */ /* 0x100fe400078e0205 */
[----:B---34-:R-:W-:-:S07]  /*0130*/  IMAD R19, R19, UR8, R5 ;  /* 0x0000000813137c24 */ /* 0x018fce000f8e0205 */
.L_x_3:
[----:B------:R-:W-:Y:S01]  /*0140*/  ISETP.GE.U32.AND P0, PT, R3, R17, PT ;  /* 0x000000110300720c */ /* 0x000fe20003f06070 */
[----:B------:R-:W0:Y:S01]  /*0150*/  LDC.64 R20, c[0x0][0x390] ;  /* 0x0000e400ff147b82 */ /* 0x000e220000000a00 */
[----:B------:R-:W-:Y:S02]  /*0160*/  MOV R7, RZ ;  /* 0x000000ff00077202 */ /* 0x000fe40000000f00 */
[----:B------:R-:W-:-:S13]  /*0170*/  ISETP.GT.U32.OR P0, PT, R18, 0xf, P0 ;  /* 0x0000000f1200780c */ /* 0x000fda0000704470 */
[----:B------:R-:W1:Y:S01]  /*0180*/  @!P0 LDC.64 R4, c[0x0][0x380] ;  /* 0x0000e000ff048b82 */ /* 0x000e620000000a00 */
[----:B------:R-:W-:-:S05]  /*0190*/  @!P0 IADD3 R9, PT, PT, R0, R3, RZ ;  /* 0x0000000300098210 */ /* 0x000fca0007ffe0ff */
[----:B-1----:R-:W-:-:S05]  /*01a0*/  @!P0 IMAD.WIDE.U32 R4, R9, 0x4, R4 ;  /* 0x0000000409048825 */ /* 0x002fca00078e0004 */
[----:B------:R-:W2:Y:S01]  /*01b0*/  @!P0 LDG.E R7, desc[UR6][R4.64] ;  /* 0x0000000604078981 */ /* 0x000ea2000c1e1900 */
[----:B------:R-:W-:-:S05]  /*01c0*/  LEA R9, R3, R19, 0xc ;  /* 0x0000001303097211 */ /* 0x000fca00078e60ff */
[----:B0-----:R-:W-:Y:S01]  /*01d0*/  IMAD.WIDE R20, R9, 0x4, R20 ;  /* 0x0000000409147825 */ /* 0x001fe200078e0214 */
[----:B--2---:R-:W-:Y:S01]  /*01e0*/  STS [R16], R7 ;  /* 0x0000000710007388 */ /* 0x004fe20000000800 */
[----:B------:R-:W-:Y:S06]  /*01f0*/  BAR.SYNC.DEFER_BLOCKING 0x0 ;  /* 0x0000000000007b1d */ /* 0x000fec0000010000 */
[----:B------:R-:W2:Y:S04]  /*0200*/  LDG.E R8, desc[UR6][R20.64] ;  /* 0x0000000614087981 */ /* 0x000ea8000c1e1900 */
[----:B------:R-:W3:Y:S04]  /*0210*/  LDG.E R15, desc[UR6][R20.64+0x4000] ;  /* 0x00400006140f7981 */ /* 0x000ee8000c1e1900 */
[----:B------:R-:W4:Y:S04]  /*0220*/  LDG.E R13, desc[UR6][R20.64+0x8000] ;  /* 0x00800006140d7981 */ /* 0x000f28000c1e1900 */
[----:B------:R-:W5:Y:S04]  /*0230*/  LDG.E R22, desc[UR6][R20.64+0xc000] ;  /* 0x00c0000614167981 */ /* 0x000f68000c1e1900 */
[----:B------:R-:W5:Y:S04]  /*0240*/  LDG.E R25, desc[UR6][R20.64+0x10000] ;  /* 0x0100000614197981 */ /* 0x000f68000c1e1900 */
[----:B------:R-:W5:Y:S04]  /*0250*/  LDG.E R26, desc[UR6][R20.64+0x14000] ;  /* 0x01400006141a7981 */ /* 0x000f68000c1e1900 */
[----:B------:R-:W5:Y:S04]  /*0260*/  LDG.E R27, desc[UR6][R20.64+0x18000] ;  /* 0x01800006141b7981 */ /* 0x000f68000c1e1900 */
[----:B------:R-:W5:Y:S04]  /*0270*/  LDG.E R28, desc[UR6][R20.64+0x1c000] ;  /* 0x01c00006141c7981 */ /* 0x000f68000c1e1900 */
[----:B------:R-:W5:Y:S04]  /*0280*/  LDG.E R23, desc[UR6][R20.64+0x20000] ;  /* 0x0200000614177981 */ /* 0x000f68000c1e1900 */
[----:B------:R-:W5:Y:S04]  /*0290*/  LDG.E R24, desc[UR6][R20.64+0x24000] ;  /* 0x0240000614187981 */ /* 0x000f68000c1e1900 */
[----:B------:R-:W2:Y:S02]  /*02a0*/  LDS.128 R4, [R2] ;  /* 0x0000000002047984 */ /* 0x000ea40000000c00 */
[----:B--2---:R-:W-:-:S02]  /*02b0*/  FFMA R4, R4, R8, R11 ;  /* 0x0000000804047223 */ /* 0x004fc4000000000b */
[----:B------:R-:W0:Y:S02]  /*02c0*/  LDS.128 R8, [R2+0x10] ;  /* 0x0000100002087984 */ /* 0x000e240000000c00 */
[----:B---3--:R-:W-:-:S04]  /*02d0*/  FFMA R4, R15, R5, R4 ;  /* 0x000000050f047223 */ /* 0x008fc80000000004 */
[----:B----4-:R-:W-:Y:S01]  /*02e0*/  FFMA R5, R13, R6, R4 ;  /* 0x000000060d057223 */ /* 0x010fe20000000004 */
[----:B------:R-:W-:Y:S01]  /*02f0*/  IADD3 R4, PT, PT, R3, 0x10, RZ ;  /* 0x0000001003047810 */ /* 0x000fe20007ffe0ff */
[----:B------:R-:W1:Y:S02]  /*0300*/  LDS.128 R12, [R2+0x20] ;  /* 0x00002000020c7984 */ /* 0x000e640000000c00 */
[----:B-----5:R-:W-:-:S04]  /*0310*/  FFMA R5, R22, R7, R5 ;  /* 0x0000000716057223 */ /* 0x020fc80000000005 */
[----:B0-----:R-:W-:Y:S01]  /*0320*/  FFMA R5, R8, R25, R5 ;  /* 0x0000001908057223 */ /* 0x001fe20000000005 */
[----:B------:R-:W-:Y:S01]  /*0330*/  MOV R25, RZ ;  /* 0x000000ff00197202 */ /* 0x000fe20000000f00 */
[----:B------:R-:W2:Y:S02]  /*0340*/  LDG.E R8, desc[UR6][R20.64+0x3c000] ;  /* 0x03c0000614087981 */ /* 0x000ea4000c1e1900 */
[----:B------:R-:W-:Y:S01]  /*0350*/  FFMA R26, R26, R9, R5 ;  /* 0x000000091a1a7223 */ /* 0x000fe20000000005 */
[----:B------:R-:W-:Y:S01]  /*0360*/  IADD3 R5, P0, PT, R0, R3, RZ ;  /* 0x0000000300057210 */ /* 0x000fe20007f1e0ff */
[----:B------:R-:W3:Y:S02]  /*0370*/  LDG.E R9, desc[UR6][R20.64+0x38000] ;  /* 0x0380000614097981 */ /* 0x000ee4000c1e1900 */
[----:B------:R-:W-:Y:S01]  /*0380*/  FFMA R27, R27, R10, R26 ;  /* 0x0000000a1b1b7223 */ /* 0x000fe2000000001a */
[----:B------:R-:W-:Y:S01]  /*0390*/  IADD3.X R6, PT, PT, RZ, RZ, RZ, P0, !PT ;  /* 0x000000ffff067210 */ /* 0x000fe200007fe4ff */
[----:B------:R-:W4:Y:S01]  /*03a0*/  LDG.E R10, desc[UR6][R20.64+0x34000] ;  /* 0x03400006140a7981 */ /* 0x000f22000c1e1900 */
[----:B------:R-:W-:Y:S01]  /*03b0*/  LEA R22, P1, R5, UR10, 0x2 ;  /* 0x0000000a05167c11 */ /* 0x000fe2000f8210ff */
[----:B------:R-:W-:Y:S01]  /*03c0*/  FFMA R11, R28, R11, R27 ;  /* 0x0000000b1c0b7223 */ /* 0x000fe2000000001b */
[----:B------:R-:W-:-:S03]  /*03d0*/  ISETP.GE.U32.AND P0, PT, R4, R17, PT ;  /* 0x000000110400720c */ /* 0x000fc60003f06070 */
[----:B-1----:R-:W-:Y:S01]  /*03e0*/  FFMA R11, R12, R23, R11 ;  /* 0x000000170c0b7223 */ /* 0x002fe2000000000b */
[----:B------:R-:W-:Y:S01]  /*03f0*/  LEA.HI.X R23, R5, UR11, R6, 0x2, P1 ;  /* 0x0000000b05177c11 */ /* 0x000fe200088f1406 */
[----:B------:R-:W5:Y:S01]  /*0400*/  LDG.E R12, desc[UR6][R20.64+0x2c000] ;  /* 0x02c00006140c7981 */ /* 0x000f62000c1e1900 */
[----:B------:R-:W-:Y:S01]  /*0410*/  ISETP.GT.U32.OR P0, PT, R18, 0xf, P0 ;  /* 0x0000000f1200780c */ /* 0x000fe20000704470 */
[----:B------:R-:W-:Y:S02]  /*0420*/  FFMA R13, R24, R13, R11 ;  /* 0x0000000d180d7223 */ /* 0x000fe4000000000b */
[----:B------:R-:W2:Y:S04]  /*0430*/  LDG.E R24, desc[UR6][R20.64+0x28000] ;  /* 0x0280000614187981 */ /* 0x000ea8000c1e1900 */
[----:B------:R-:W3:Y:S04]  /*0440*/  LDG.E R11, desc[UR6][R20.64+0x30000] ;  /* 0x03000006140b7981 */ /* 0x000ee8000c1e1900 */
[----:B------:R-:W3:Y:S01]  /*0450*/  LDS.128 R4, [R2+0x30] ;  /* 0x0000300002047984 */ /* 0x000ee20000000c00 */
[----:B------:R-:W-:Y:S06]  /*0460*/  BAR.SYNC.DEFER_BLOCKING 0x0 ;  /* 0x0000000000007b1d */ /* 0x000fec0000010000 */
[----:B------:R-:W4:Y:S04]  /*0470*/  @!P0 LDG.E R25, desc[UR6][R22.64+0x40] ;  /* 0x0000400616198981 */ /* 0x000f28000c1e1900 */
[----:B----4-:R0:W-:Y:S01]  /*0480*/  STS [R16], R25 ;  /* 0x0000001910007388 */ /* 0x0101e20000000800 */
[----:B------:R-:W-:Y:S06]  /*0490*/  BAR.SYNC.DEFER_BLOCKING 0x0 ;  /* 0x0000000000007b1d */ /* 0x000fec0000010000 */
[----:B------:R-:W4:Y:S04]  /*04a0*/  LDG.E R29, desc[UR6][R20.64+0x40000] ;  /* 0x04000006141d7981 */ /* 0x000f28000c1e1900 */
[----:B------:R-:W4:Y:S04]  /*04b0*/  LDG.E R28, desc[UR6][R20.64+0x44000] ;  /* 0x04400006141c7981 */ /* 0x000f28000c1e1900 */
[----:B------:R-:W4:Y:S04]  /*04c0*/  LDG.E R27, desc[UR6][R20.64+0x48000] ;  /* 0x04800006141b7981 */ /* 0x000f28000c1e1900 */
[----:B------:R-:W4:Y:S01]  /*04d0*/  LDG.E R26, desc[UR6][R20.64+0x4c000] ;  /* 0x04c00006141a7981 */ /* 0x000f22000c1e1900 */
[----:B--2---:R-:W-:-:S03]  /*04e0*/  FFMA R13, R24, R14, R13 ;  /* 0x0000000e180d7223 */ /* 0x004fc6000000000d */
[----:B------:R-:W2:Y:S01]  /*04f0*/  LDG.E R14, desc[UR6][R20.64+0x58000] ;  /* 0x05800006140e7981 */ /* 0x000ea2000c1e1900 */
[----:B-----5:R-:W-:-:S03]  /*0500*/  FFMA R13, R12, R15, R13 ;  /* 0x0000000f0c0d7223 */ /* 0x020fc6000000000d */
[----:B------:R-:W5:Y:S01]  /*0510*/  LDG.E R12, desc[UR6][R20.64+0x50000] ;  /* 0x05000006140c7981 */ /* 0x000f62000c1e1900 */
[----:B---3--:R-:W-:-:S03]  /*0520*/  FFMA R11, R4, R11, R13 ;  /* 0x0000000b040b7223 */ /* 0x008fc6000000000d */
[----:B------:R-:W3:Y:S04]  /*0530*/  LDG.E R13, desc[UR6][R20.64+0x54000] ;  /* 0x05400006140d7981 */ /* 0x000ee8000c1e1900 */
[----:B0-----:R-:W2:Y:S04]  /*0540*/  LDG.E R25, desc[UR6][R20.64+0x5c000] ;  /* 0x05c0000614197981 */ /* 0x001ea8000c1e1900 */
[----:B------:R-:W2:Y:S04]  /*0550*/  LDG.E R24, desc[UR6][R20.64+0x60000] ;  /* 0x0600000614187981 */ /* 0x000ea8000c1e1900 */
[----:B------:R-:W2:Y:S01]  /*0560*/  LDG.E R15, desc[UR6][R20.64+0x64000] ;  /* 0x06400006140f7981 */ /* 0x000ea2000c1e1900 */
[----:B------:R-:W-:-:S04]  /*0570*/  FFMA R10, R10, R5, R11 ;  /* 0x000000050a0a7223 */ /* 0x000fc8000000000b */
[----:B------:R-:W-:-:S04]  /*0580*/  FFMA R9, R9, R6, R10 ;  /* 0x0000000609097223 */ /* 0x000fc8000000000a */
[----:B------:R-:W-:Y:S02]  /*0590*/  FFMA R7, R8, R7, R9 ;  /* 0x0000000708077223 */ /* 0x000fe40000000009 */
[----:B------:R-:W4:Y:S02]  /*05a0*/  LDS.128 R8, [R2] ;  /* 0x0000000002087984 */ /* 0x000f240000000c00 */
[----:B----4-:R-:W-:Y:S02]  /*05b0*/  FFMA R29, R8, R29, R7 ;  /* 0x0000001d081d7223 */ /* 0x010fe40000000007 */
[----:B------:R-:W5:Y:S02]  /*05c0*/  LDS.128 R4, [R2+0x10] ;  /* 0x0000100002047984 */ /* 0x000f640000000c00 */
[----:B------:R-:W-:-:S04]  /*05d0*/  FFMA R28, R28, R9, R29 ;  /* 0x000000091c1c7223 */ /* 0x000fc8000000001d */
[----:B------:R-:W-:-:S04]  /*05e0*/  FFMA R27, R27, R10, R28 ;  /* 0x0000000a1b1b7223 */ /* 0x000fc8000000001c */
[----:B------:R-:W-:Y:S02]  /*05f0*/  FFMA R27, R26, R11, R27 ;  /* 0x0000000b1a1b7223 */ /* 0x000fe4000000001b */
[----:B------:R-:W0:Y:S02]  /*0600*/  LDS.128 R8, [R2+0x20] ;  /* 0x0000200002087984 */ /* 0x000e240000000c00 */
[----:B-----5:R-:W-:Y:S02]  /*0610*/  FFMA R4, R4, R12, R27 ;  /* 0x0000000c04047223 */ /* 0x020fe4000000001b */
[----:B------:R-:W4:Y:S02]  /*0620*/  LDG.E R12, desc[UR6][R20.64+0x6c000] ;  /* 0x06c00006140c7981 */ /* 0x000f24000c1e1900 */
[----:B---3--:R-:W-:Y:S02]  /*0630*/  FFMA R5, R13, R5, R4 ;  /* 0x000000050d057223 */ /* 0x008fe40000000004 */
[----:B------:R-:W3:Y:S02]  /*0640*/  LDG.E R13, desc[UR6][R20.64+0x70000] ;  /* 0x07000006140d7981 */ /* 0x000ee4000c1e1900 */
[----:B--2---:R-:W-:Y:S01]  /*0650*/  FFMA R6, R14, R6, R5 ;  /* 0x000000060e067223 */ /* 0x004fe20000000005 */
[----:B------:R-:W-:Y:S01]  /*0660*/  IADD3 R4, PT, PT, R3, 0x20, RZ ;  /* 0x0000002003047810 */ /* 0x000fe20007ffe0ff */
[----:B------:R-:W2:Y:S02]  /*0670*/  LDG.E R14, desc[UR6][R20.64+0x68000] ;  /* 0x06800006140e7981 */ /* 0x000ea4000c1e1900 */
[----:B------:R-:W-:-:S04]  /*0680*/  FFMA R7, R25, R7, R6 ;  /* 0x0000000719077223 */ /* 0x000fc80000000006 */
[----:B0-----:R-:W-:Y:S01]  /*0690*/  FFMA R8, R8, R24, R7 ;  /* 0x0000001808087223 */ /* 0x001fe20000000007 */
[----:B------:R-:W-:Y:S01]  /*06a0*/  ISETP.GE.U32.AND P0, PT, R4, R17, PT ;  /* 0x000000110400720c */ /* 0x000fe20003f06070 */
[----:B------:R-:W5:Y:S02]  /*06b0*/  LDG.E R24, desc[UR6][R20.64+0x74000] ;  /* 0x0740000614187981 */ /* 0x000f64000c1e1900 */
[----:B------:R-:W-:Y:S02]  /*06c0*/  FFMA R15, R15, R9, R8 ;  /* 0x000000090f0f7223 */ /* 0x000fe40000000008 */
[----:B------:R-:W5:Y:S04]  /*06d0*/  LDG.E R9, desc[UR6][R20.64+0x78000] ;  /* 0x0780000614097981 */ /* 0x000f68000c1e1900 */
[----:B------:R-:W5:Y:S04]  /*06e0*/  LDG.E R8, desc[UR6][R20.64+0x7c000] ;  /* 0x07c0000614087981 */ /* 0x000f68000c1e1900 */
[----:B------:R-:W3:Y:S01]  /*06f0*/  LDS.128 R4, [R2+0x30] ;  /* 0x0000300002047984 */ /* 0x000ee20000000c00 */
[----:B------:R-:W-:Y:S01]  /*0700*/  BAR.SYNC.DEFER_BLOCKING 0x0 ;  /* 0x0000000000007b1d */ /* 0x000fe20000010000 */
[----:B------:R-:W-:-:S02]  /*0710*/  ISETP.GT.U32.OR P0, PT, R18, 0xf, P0 ;  /* 0x0000000f1200780c */ /* 0x000fc40000704470 */
[----:B------:R-:W-:-:S11]  /*0720*/  MOV R25, RZ ;  /* 0x000000ff00197202 */ /* 0x000fd60000000f00 */
        /* <DEDUP_REMOVED lines=9> */
[----:B------:R-:W-:-:S03]  /*07c0*/  FFMA R11, R12, R11, R15 ;  /* 0x0000000b0c0b7223 */ /* 0x000fc6000000000f */
[----:B------:R-:W2:Y:S01]  /*07d0*/  LDG.E R12, desc[UR6][R20.64+0x90000] ;  /* 0x09000006140c7981 */ /* 0x000ea2000c1e1900 */
[----:B---3--:R-:W-:-:S03]  /*07e0*/  FFMA R11, R4, R13, R11 ;  /* 0x0000000d040b7223 */ /* 0x008fc6000000000b */
[----:B------:R-:W3:Y:S01]  /*07f0*/  LDG.E R13, desc[UR6][R20.64+0x94000] ;  /* 0x09400006140d7981 */ /* 0x000ee2000c1e1900 */
[----:B-----5:R-:W-:-:S03]  /*0800*/  FFMA R4, R24, R5, R11 ;  /* 0x0000000518047223 */ /* 0x020fc6000000000b */
[----:B0-----:R-:W5:Y:S04]  /*0810*/  LDG.E R25, desc[UR6][R20.64+0x9c000] ;  /* 0x09c0000614197981 */ /* 0x001f68000c1e1900 */
[----:B------:R-:W5:Y:S04]  /*0820*/  LDG.E R24, desc[UR6][R20.64+0xa0000] ;  /* 0x0a00000614187981 */ /* 0x000f68000c1e1900 */
[----:B------:R-:W5:Y:S01]  /*0830*/  LDG.E R15, desc[UR6][R20.64+0xa4000] ;  /* 0x0a400006140f7981 */ /* 0x000f62000c1e1900 */
[----:B------:R-:W-:-:S04]  /*0840*/  FFMA R9, R9, R6, R4 ;  /* 0x0000000609097223 */ /* 0x000fc80000000004 */
[----:B------:R-:W-:Y:S02]  /*0850*/  FFMA R7, R8, R7, R9 ;  /* 0x0000000708077223 */ /* 0x000fe40000000009 */
[----:B------:R-:W4:Y:S02]  /*0860*/  LDS.128 R8, [R2] ;  /* 0x0000000002087984 */ /* 0x000f240000000c00 */
[----:B----4-:R-:W-:Y:S02]  /*0870*/  FFMA R29, R8, R29, R7 ;  /* 0x0000001d081d7223 */ /* 0x010fe40000000007 */
[----:B------:R-:W2:Y:S02]  /*0880*/  LDS.128 R4, [R2+0x10] ;  /* 0x0000100002047984 */ /* 0x000ea40000000c00 */
[----:B------:R-:W-:-:S04]  /*0890*/  FFMA R28, R28, R9, R29 ;  /* 0x000000091c1c7223 */ /* 0x000fc8000000001d */
[----:B------:R-:W-:-:S04]  /*08a0*/  FFMA R27, R27, R10, R28 ;  /* 0x0000000a1b1b7223 */ /* 0x000fc8000000001c */
[----:B------:R-:W-:Y:S02]  /*08b0*/  FFMA R27, R26, R11, R27 ;  /* 0x0000000b1a1b7223 */ /* 0x000fe4000000001b */
[----:B------:R-:W0:Y:S02]  /*08c0*/  LDS.128 R8, [R2+0x20] ;  /* 0x0000200002087984 */ /* 0x000e240000000c00 */
[----:B--2---:R-:W-:Y:S02]  /*08d0*/  FFMA R4, R4, R12, R27 ;  /* 0x0000000c04047223 */ /* 0x004fe4000000001b */
[----:B------:R-:W2:Y:S02]  /*08e0*/  LDG.E R12, desc[UR6][R20.64+0xac000] ;  /* 0x0ac00006140c7981 */ /* 0x000ea4000c1e1900 */
[----:B---3--:R-:W-:Y:S02]  /*08f0*/  FFMA R5, R13, R5, R4 ;  /* 0x000000050d057223 */ /* 0x008fe40000000004 */
[----:B------:R-:W3:Y:S02]  /*0900*/  LDG.E R13, desc[UR6][R20.64+0xb0000] ;  /* 0x0b000006140d7981 */ /* 0x000ee4000c1e1900 */
[----:B------:R-:W-:Y:S01]  /*0910*/  FFMA R6, R14, R6, R5 ;  /* 0x000000060e067223 */ /* 0x000fe20000000005 */
[----:B------:R-:W-:Y:S01]  /*0920*/  IADD3 R4, PT, PT, R3, 0x30, RZ ;  /* 0x0000003003047810 */ /* 0x000fe20007ffe0ff */
[----:B------:R-:W4:Y:S02]  /*0930*/  LDG.E R14, desc[UR6][R20.64+0xa8000] ;  /* 0x0a800006140e7981 */ /* 0x000f24000c1e1900 */
[----:B-----5:R-:W-:-:S04]  /*0940*/  FFMA R7, R25, R7, R6 ;  /* 0x0000000719077223 */ /* 0x020fc80000000006 */
        /* <DEDUP_REMOVED lines=10> */
[----:B------:R-:W2:Y:S04]  /*09f0*/  @!P0 LDG.E R25, desc[UR6][R22.64+0xc0] ;  /* 0x0000c00616198981 */ /* 0x000ea8000c1e1900 */
[----:B--2---:R0:W-:Y:S01]  /*0a00*/  STS [R16], R25 ;  /* 0x0000001910007388 */ /* 0x0041e20000000800 */
[----:B------:R-:W-:Y:S06]  /*0a10*/  BAR.SYNC.DEFER_BLOCKING 0x0 ;  /* 0x0000000000007b1d */ /* 0x000fec0000010000 */
[----:B------:R-:W2:Y:S04]  /*0a20*/  LDG.E R29, desc[UR6][R20.64+0xc0000] ;  /* 0x0c000006141d7981 */ /* 0x000ea8000c1e1900 */
[----:B------:R-:W2:Y:S04]  /*0a30*/  LDG.E R28, desc[UR6][R20.64+0xc4000] ;  /* 0x0c400006141c7981 */ /* 0x000ea8000c1e1900 */
[----:B------:R-:W2:Y:S04]  /*0a40*/  LDG.E R27, desc[UR6][R20.64+0xc8000] ;  /* 0x0c800006141b7981 */ /* 0x000ea8000c1e1900 */
[----:B------:R-:W2:Y:S01]  /*0a50*/  LDG.E R26, desc[UR6][R20.64+0xcc000] ;  /* 0x0cc00006141a7981 */ /* 0x000ea2000c1e1900 */
[----:B----4-:R-:W-:-:S03]  /*0a60*/  FFMA R15, R14, R10, R15 ;  /* 0x0000000a0e0f7223 */ /* 0x010fc6000000000f */
[----:B------:R-:W4:Y:S01]  /*0a70*/  LDG.E R14, desc[UR6][R20.64+0xd8000] ;  /* 0x0d800006140e7981 */ /* 0x000f22000c1e1900 */
[----:B------:R-:W-:-:S03]  /*0a80*/  FFMA R11, R12, R11, R15 ;  /* 0x0000000b0c0b7223 */ /* 0x000fc6000000000f */
[----:B------:R-:W4:Y:S01]  /*0a90*/  LDG.E R12, desc[UR6][R20.64+0xd0000] ;  /* 0x0d000006140c7981 */ /* 0x000f22000c1e1900 */
        /* <DEDUP_REMOVED lines=8> */
[----:B------:R-:W2:Y:S02]  /*0b20*/  LDS.128 R8, [R2] ;  /* 0x0000000002087984 */ /* 0x000ea40000000c00 */
[----:B--2---:R-:W-:Y:S02]  /*0b30*/  FFMA R29, R8, R29, R7 ;  /* 0x0000001d081d7223 */ /* 0x004fe40000000007 */
[----:B------:R-:W4:Y:S02]  /*0b40*/  LDS.128 R4, [R2+0x10] ;  /* 0x0000100002047984 */ /* 0x000f240000000c00 */
[----:B------:R-:W-:-:S04]  /*0b50*/  FFMA R28, R28, R9, R29 ;  /* 0x000000091c1c7223 */ /* 0x000fc8000000001d */
[----:B------:R-:W-:-:S04]  /*0b60*/  FFMA R27, R27, R10, R28 ;  /* 0x0000000a1b1b7223 */ /* 0x000fc8000000001c */
[----:B------:R-:W-:Y:S02]  /*0b70*/  FFMA R27, R26, R11, R27 ;  /* 0x0000000b1a1b7223 */ /* 0x000fe4000000001b */
[----:B------:R-:W0:Y:S02]  /*0b80*/  LDS.128 R8, [R2+0x20] ;  /* 0x0000200002087984 */ /* 0x000e240000000c00 */
[----:B----4-:R-:W-:Y:S02]  /*0b90*/  FFMA R4, R4, R12, R27 ;  /* 0x0000000c04047223 */ /* 0x010fe4000000001b */
        /* <DEDUP_REMOVED lines=1129> */
[----:B------:R-:W3:Y:S04]  /*5230*/  LDG.E R13, desc[UR6][R20.64+0x754000] ;  /* 0x75400006140d7981 */ /* 0x000ee8000c1e1900 */
[----:B0-----:R-:W3:Y:S01]  /*5240*/  LDG.E R25, desc[UR6][R20.64+0x75c000] ;  /* 0x75c0000614197981 */ /* 0x001ee2000c1e1900 */
[----:B-----5:R-:W-:-:S03]  /*5250*/  FFMA R4, R24, R5, R11 ;  /* 0x0000000518047223 */ /* 0x020fc6000000000b */
[----:B------:R-:W5:Y:S01]  /*5260*/  LDG.E R24, desc[UR6][R20.64+0x760000] ;  /* 0x7600000614187981 */ /* 0x000f62000c1e1900 */
[----:B------:R-:W-:-:S03]  /*5270*/  FFMA R9, R9, R6, R4 ;  /* 0x0000000609097223 */ /* 0x000fc60000000004 */
[----:B------:R-:W5:Y:S01]  /*5280*/  LDG.E R15, desc[UR6][R20.64+0x764000] ;  /* 0x76400006140f7981 */ /* 0x000f62000c1e1900 */
[----:B------:R-:W-:-:S03]  /*5290*/  FFMA R7, R8, R7, R9 ;  /* 0x0000000708077223 */ /* 0x000fc60000000009 */
[----:B------:R-:W2:Y:S02]  /*52a0*/  LDS.128 R8, [R2] ;  /* 0x0000000002087984 */ /* 0x000ea40000000c00 */
[----:B--2---:R-:W-:Y:S02]  /*52b0*/  FFMA R29, R8, R29, R7 ;  /* 0x0000001d081d7223 */ /* 0x004fe40000000007 */
[----:B------:R-:W4:Y:S02]  /*52c0*/  LDS.128 R4, [R2+0x10] ;  /* 0x0000100002047984 */ /* 0x000f240000000c00 */
[----:B------:R-:W-:Y:S02]  /*52d0*/  FFMA R28, R28, R9, R29 ;  /* 0x000000091c1c7223 */ /* 0x000fe4000000001d */
[----:B------:R-:W2:Y:S02]  /*52e0*/  LDG.E R29, desc[UR6][R20.64+0x778000] ;  /* 0x77800006141d7981 */ /* 0x000ea4000c1e1900 */
[----:B------:R-:W-:-:S02]  /*52f0*/  FFMA R27, R27, R10, R28 ;  /* 0x0000000a1b1b7223 */ /* 0x000fc4000000001c */
[----:B------:R-:W2:Y:S02]  /*5300*/  LDG.E R28, desc[UR6][R20.64+0x77c000] ;  /* 0x77c00006141c7981 */ /* 0x000ea4000c1e1900 */
[----:B------:R-:W-:Y:S02]  /*5310*/  FFMA R27, R26, R11, R27 ;  /* 0x0000000b1a1b7223 */ /* 0x000fe4000000001b */
[----:B------:R-:W5:Y:S02]  /*5320*/  LDS.128 R8, [R2+0x20] ;  /* 0x0000200002087984 */ /* 0x000f640000000c00 */
[----:B----4-:R-:W-:Y:S02]  /*5330*/  FFMA R4, R4, R12, R27 ;  /* 0x0000000c04047223 */ /* 0x010fe4000000001b */
[----:B------:R-:W4:Y:S02]  /*5340*/  LDG.E R12, desc[UR6][R20.64+0x76c000] ;  /* 0x76c00006140c7981 */ /* 0x000f24000c1e1900 */
[----:B---3--:R-:W-:-:S02]  /*5350*/  FFMA R5, R13, R5, R4 ;  /* 0x000000050d057223 */ /* 0x008fc40000000004 */
[----:B------:R-:W3:Y:S02]  /*5360*/  LDG.E R13, desc[UR6][R20.64+0x770000] ;  /* 0x77000006140d7981 */ /* 0x000ee4000c1e1900 */
[----:B------:R-:W-:Y:S01]  /*5370*/  FFMA R6, R14, R6, R5 ;  /* 0x000000060e067223 */ /* 0x000fe20000000005 */
[----:B------:R-:W-:Y:S01]  /*5380*/  IADD3 R4, PT, PT, R3, 0x1e0, RZ ;  /* 0x000001e003047810 */ /* 0x000fe20007ffe0ff */
[----:B------:R-:W2:Y:S02]  /*5390*/  LDG.E R14, desc[UR6][R20.64+0x768000] ;  /* 0x76800006140e7981 */ /* 0x000ea4000c1e1900 */
[----:B------:R-:W-:Y:S01]  /*53a0*/  FFMA R7, R25, R7, R6 ;  /* 0x0000000719077223 */ /* 0x000fe20000000006 */
[----:B------:R-:W-:-:S03]  /*53b0*/  ISETP.GE.U32.AND P0, PT, R4, R17, PT ;  /* 0x000000110400720c */ /* 0x000fc60003f06070 */
[----:B-----5:R-:W-:Y:S02]  /*53c0*/  FFMA R8, R8, R24, R7 ;  /* 0x0000001808087223 */ /* 0x020fe40000000007 */
[----:B------:R-:W5:Y:S04]  /*53d0*/  LDG.E R24, desc[UR6][R20.64+0x774000] ;  /* 0x7740000614187981 */ /* 0x000f68000c1e1900 */
[----:B------:R-:W3:Y:S01]  /*53e0*/  LDS.128 R4, [R2+0x30] ;  /* 0x0000300002047984 */ /* 0x000ee20000000c00 */
[----:B------:R-:W-:Y:S01]  /*53f0*/  BAR.SYNC.DEFER_BLOCKING 0x0 ;  /* 0x0000000000007b1d */ /* 0x000fe20000010000 */
[----:B------:R-:W-:Y:S02]  /*5400*/  ISETP.GT.U32.OR P0, PT, R18, 0xf, P0 ;  /* 0x0000000f1200780c */ /* 0x000fe40000704470 */
[----:B------:R-:W-:-:S11]  /*5410*/  MOV R25, RZ ;  /* 0x000000ff00197202 */ /* 0x000fd60000000f00 */
[----:B------:R-:W4:Y:S01]  /*5420*/  @!P0 LDG.E R25, desc[UR6][R22.64+0x780] ;  /* 0x0007800616198981 */ /* 0x000f22000c1e1900 */
[----:B------:R-:W-:-:S03]  /*5430*/  FFMA R15, R15, R9, R8 ;  /* 0x000000090f0f7223 */ /* 0x000fc60000000008 */
        /* <DEDUP_REMOVED lines=19> */
[----:B----4-:R-:W-:-:S04]  /*5570*/  FFMA R9, R4, R9, R29 ;  /* 0x0000000904097223 */ /* 0x010fc8000000001d */
[----:B------:R-:W-:Y:S02]  /*5580*/  FFMA R4, R8, R5, R9 ;  /* 0x0000000508047223 */ /* 0x000fe40000000009 */
[----:B------:R-:W2:Y:S02]  /*5590*/  LDS.128 R8, [R2+0x10] ;  /* 0x0000100002087984 */ /* 0x000ea40000000c00 */
[----:B------:R-:W-:-:S04]  /*55a0*/  FFMA R27, R27, R6, R4 ;  /* 0x000000061b1b7223 */ /* 0x000fc80000000004 */
[----:B------:R-:W-:Y:S02]  /*55b0*/  FFMA R27, R26, R7, R27 ;  /* 0x000000071a1b7223 */ /* 0x000fe4000000001b */
[----:B------:R-:W0:Y:S04]  /*55c0*/  LDS.128 R4, [R2+0x20] ;  /* 0x0000200002047984 */ /* 0x000e280000000c00 */
[----:B------:R-:W4:Y:S01]  /*55d0*/  LDG.E R26, desc[UR6][R20.64+0x7a8000] ;  /* 0x7a800006141a7981 */ /* 0x000f22000c1e1900 */
[----:B--2---:R-:W-:-:S03]  /*55e0*/  FFMA R8, R8, R12, R27 ;  /* 0x0000000c08087223 */ /* 0x004fc6000000001b */
[----:B------:R-:W2:Y:S01]  /*55f0*/  LDG.E R12, desc[UR6][R20.64+0x7b8000] ;  /* 0x7b800006140c7981 */ /* 0x000ea2000c1e1900 */
[----:B---3--:R-:W-:-:S03]  /*5600*/  FFMA R9, R13, R9, R8 ;  /* 0x000000090d097223 */ /* 0x008fc60000000008 */
[----:B------:R-:W3:Y:S01]  /*5610*/  LDG.E R13, desc[UR6][R20.64+0x7bc000] ;  /* 0x7bc00006140d7981 */ /* 0x000ee2000c1e1900 */
[----:B------:R-:W-:Y:S01]  /*5620*/  FFMA R10, R14, R10, R9 ;  /* 0x0000000a0e0a7223 */ /* 0x000fe20000000009 */
[----:B------:R-:W-:Y:S02]  /*5630*/  IADD3 R8, PT, PT, R3, 0x1f0, RZ ;  /* 0x000001f003087810 */ /* 0x000fe40007ffe0ff */
[----:B------:R-:W2:Y:S01]  /*5640*/  LDG.E R14, desc[UR6][R20.64+0x7ac000] ;  /* 0x7ac00006140e7981 */ /* 0x000ea2000c1e1900 */
[----:B-----5:R-:W-:-:S04]  /*5650*/  FFMA R11, R25, R11, R10 ;  /* 0x0000000b190b7223 */ /* 0x020fc8000000000a */
[----:B0-----:R-:W-:Y:S01]  /*5660*/  FFMA R4, R4, R24, R11 ;  /* 0x0000001804047223 */ /* 0x001fe2000000000b */
[----:B------:R-:W-:Y:S02]  /*5670*/  ISETP.GE.U32.AND P0, PT, R8, R17, PT ;  /* 0x000000110800720c */ /* 0x000fe40003f06070 */
[----:B------:R-:W0:Y:S01]  /*5680*/  LDS.128 R8, [R2+0x30] ;  /* 0x0000300002087984 */ /* 0x000e220000000c00 */
[----:B------:R-:W-:-:S03]  /*5690*/  FFMA R15, R15, R5, R4 ;  /* 0x000000050f0f7223 */ /* 0x000fc60000000004 */
[----:B------:R-:W0:Y:S04]  /*56a0*/  LDG.E R5, desc[UR6][R20.64+0x7b0000] ;  /* 0x7b00000614057981 */ /* 0x000e28000c1e1900 */
[----:B------:R-:W5:Y:S01]  /*56b0*/  LDG.E R4, desc[UR6][R20.64+0x7b4000] ;  /* 0x7b40000614047981 */ /* 0x000f62000c1e1900 */
[----:B------:R-:W-:Y:S01]  /*56c0*/  BAR.SYNC.DEFER_BLOCKING 0x0 ;  /* 0x0000000000007b1d */ /* 0x000fe20000010000 */
[----:B------:R-:W-:Y:S02]  /*56d0*/  ISETP.GT.U32.OR P0, PT, R18, 0xf, P0 ;  /* 0x0000000f1200780c */ /* 0x000fe40000704470 */
        /* <DEDUP_REMOVED lines=8> */
[----:B------:R-:W-:-:S03]  /*5760*/  FFMA R15, R26, R6, R15 ;  /* 0x000000061a0f7223 */ /* 0x000fc6000000000f */
[----:B------:R-:W4:Y:S01]  /*5770*/  LDG.E R28, desc[UR6][R20.64+0x7d0000] ;  /* 0x7d000006141c7981 */ /* 0x000f22000c1e1900 */
[----:B--2---:R-:W-:-:S03]  /*5780*/  FFMA R7, R14, R7, R15 ;  /* 0x000000070e077223 */ /* 0x004fc6000000000f */
[----:B------:R-:W2:Y:S01]  /*5790*/  LDG.E R27, desc[UR6][R20.64+0x7d4000] ;  /* 0x7d400006141b7981 */ /* 0x000ea2000c1e1900 */
[----:B0-----:R-:W-:-:S03]  /*57a0*/  FFMA R5, R8, R5, R7 ;  /* 0x0000000508057223 */ /* 0x001fc60000000007 */
[----:B------:R-:W2:Y:S01]  /*57b0*/  LDG.E R23, desc[UR6][R20.64+0x7d8000] ;  /* 0x7d80000614177981 */ /* 0x000ea2000c1e1900 */
[----:B-----5:R-:W-:-:S03]  /*57c0*/  FFMA R9, R4, R9, R5 ;  /* 0x0000000904097223 */ /* 0x020fc60000000005 */
[----:B------:R-:W5:Y:S04]  /*57d0*/  LDG.E R26, desc[UR6][R20.64+0x7dc000] ;  /* 0x7dc00006141a7981 */ /* 0x000f68000c1e1900 */
[----:B------:R-:W4:Y:S01]  /*57e0*/  LDS.128 R4, [R2] ;  /* 0x0000000002047984 */ /* 0x000f220000000c00 */
[----:B------:R-:W-:-:S03]  /*57f0*/  FFMA R10, R12, R10, R9 ;  /* 0x0000000a0c0a7223 */ /* 0x000fc60000000009 */
[----:B------:R-:W5:Y:S01]  /*5800*/  LDG.E R12, desc[UR6][R20.64+0x7e0000] ;  /* 0x7e000006140c7981 */ /* 0x000f62000c1e1900 */
[----:B---3--:R-:W-:-:S03]  /*5810*/  FFMA R9, R13, R11, R10 ;  /* 0x0000000b0d097223 */ /* 0x008fc6000000000a */
[----:B------:R-:W3:Y:S04]  /*5820*/  LDG.E R13, desc[UR6][R20.64+0x7e4000] ;  /* 0x7e400006140d7981 */ /* 0x000ee8000c1e1900 */
[----:B------:R-:W3:Y:S04]  /*5830*/  LDG.E R15, desc[UR6][R20.64+0x7e8000] ;  /* 0x7e800006140f7981 */ /* 0x000ee8000c1e1900 */
[----:B------:R-:W3:Y:S04]  /*5840*/  LDG.E R14, desc[UR6][R20.64+0x7ec000] ;  /* 0x7ec00006140e7981 */ /* 0x000ee8000c1e1900 */
[----:B-1----:R-:W3:Y:S01]  /*5850*/  LDG.E R25, desc[UR6][R20.64+0x7f4000] ;  /* 0x7f40000614197981 */ /* 0x002ee2000c1e1900 */
[----:B----4-:R-:W-:-:S03]  /*5860*/  FFMA R9, R4, R22, R9 ;  /* 0x0000001604097223 */ /* 0x010fc60000000009 */
[----:B------:R-:W4:Y:S01]  /*5870*/  LDG.E R22, desc[UR6][R20.64+0x7f0000] ;  /* 0x7f00000614167981 */ /* 0x000f22000c1e1900 */
[----:B------:R-:W-:-:S03]  /*5880*/  FFMA R5, R24, R5, R9 ;  /* 0x0000000518057223 */ /* 0x000fc60000000009 */
[----:B------:R-:W4:Y:S04]  /*5890*/  LDG.E R24, desc[UR6][R20.64+0x7f8000] ;  /* 0x7f80000614187981 */ /* 0x000f28000c1e1900 */
[----:B------:R-:W0:Y:S04]  /*58a0*/  LDS.128 R8, [R2+0x10] ;  /* 0x0000100002087984 */ /* 0x000e280000000c00 */
[----:B------:R-:W4:Y:S01]  /*58b0*/  LDG.E R20, desc[UR6][R20.64+0x7fc000] ;  /* 0x7fc0000614147981 */ /* 0x000f22000c1e1900 */
[----:B------:R-:W-:-:S04]  /*58c0*/  FFMA R6, R30, R6, R5 ;  /* 0x000000061e067223 */ /* 0x000fc80000000005 */
[----:B------:R-:W-:-:S04]  /*58d0*/  FFMA R7, R29, R7, R6 ;  /* 0x000000071d077223 */ /* 0x000fc80000000006 */
[----:B0-----:R-:W-:Y:S02]  /*58e0*/  FFMA R8, R8, R28, R7 ;  /* 0x0000001c08087223 */ /* 0x001fe40000000007 */
[----:B------:R-:W0:Y:S02]  /*58f0*/  LDS.128 R4, [R2+0x20] ;  /* 0x0000200002047984 */ /* 0x000e240000000c00 */
[----:B--2---:R-:W-:-:S04]  /*5900*/  FFMA R8, R27, R9, R8 ;  /* 0x000000091b087223 */ /* 0x004fc80000000008 */
[----:B------:R-:W-:-:S04]  /*5910*/  FFMA R23, R23, R10, R8 ;  /* 0x0000000a17177223 */ /* 0x000fc80000000008 */
[----:B-----5:R-:W-:Y:S02]  /*5920*/  FFMA R23, R26, R11, R23 ;  /* 0x0000000b1a177223 */ /* 0x020fe40000000017 */
[----:B------:R-:W4:Y:S01]  /*5930*/  LDS.128 R8, [R2+0x30] ;  /* 0x0000300002087984 */ /* 0x000f220000000c00 */
[----:B------:R-:W-:Y:S01]  /*5940*/  BAR.SYNC.DEFER_BLOCKING 0x0 ;  /* 0x0000000000007b1d */ /* 0x000fe20000010000 */
[----:B------:R-:W-:Y:S01]  /*5950*/  ISETP.GE.U32.AND P0, PT, R3, 0x6000, PT ;  /* 0x000060000300780c */ /* 0x000fe20003f06070 */
[----:B0-----:R-:W-:-:S04]  /*5960*/  FFMA R4, R4, R12, R23 ;  /* 0x0000000c04047223 */ /* 0x001fc80000000017 */
[----:B---3--:R-:W-:-:S04]  /*5970*/  FFMA R4, R13, R5, R4 ;  /* 0x000000050d047223 */ /* 0x008fc80000000004 */
[----:B------:R-:W-:-:S04]  /*5980*/  FFMA R15, R15, R6, R4 ;  /* 0x000000060f0f7223 */ /* 0x000fc80000000004 */
[----:B------:R-:W-:Y:S01]  /*5990*/  FFMA R7, R14, R7, R15 ;  /* 0x000000070e077223 */ /* 0x000fe2000000000f */
[----:B------:R-:W-:-:S03]  /*59a0*/  IADD3 R3, PT, PT, R3, 0x200, RZ ;  /* 0x0000020003037810 */ /* 0x000fc60007ffe0ff */
[----:B----4-:R-:W-:-:S04]  /*59b0*/  FFMA R8, R8, R22, R7 ;  /* 0x0000001608087223 */ /* 0x010fc80000000007 */
[----:B------:R-:W-:-:S04]  /*59c0*/  FFMA R9, R25, R9, R8 ;  /* 0x0000000919097223 */ /* 0x000fc80000000008 */
[----:B------:R-:W-:-:S04]  /*59d0*/  FFMA R9, R24, R10, R9 ;  /* 0x0000000a18097223 */ /* 0x000fc80000000009 */
[----:B------:R-:W-:Y:S01]  /*59e0*/  FFMA R11, R20, R11, R9 ;  /* 0x0000000b140b7223 */ /* 0x000fe20000000009 */
[----:B------:R-:W-:Y:S06]  /*59f0*/  @!P0 BRA `(.L_x_3) ;  /* 0xffffffa400d08947 */ /* 0x000fec000383ffff */
[----:B------:R-:W-:-:S04]  /*5a00*/  ISETP.GT.U32.AND P0, PT, R18, 0xf, PT ;  /* 0x0000000f1200780c */ /* 0x000fc80003f04070 */
[----:B------:R-:W-:-:S13]  /*5a10*/  ISETP.GT.OR P0, PT, R19, 0xfff, P0 ;  /* 0x00000fff1300780c */ /* 0x000fda0000704670 */
[----:B------:R-:W-:Y:S05]  /*5a20*/  @P0 EXIT ;  /* 0x000000000000094d */ /* 0x000fea0003800000 */
[----:B------:R-:W0:Y:S01]  /*5a30*/  LDC.64 R2, c[0x0][0x388] ;  /* 0x0000e200ff027b82 */ /* 0x000e220000000a00 */
[----:B------:R-:W-:-:S05]  /*5a40*/  LEA R19, R18, R19, 0xc ;  /* 0x0000001312137211 */ /* 0x000fca00078e60ff */
[----:B0-----:R-:W-:-:S05]  /*5a50*/  IMAD.WIDE R2, R19, 0x4, R2 ;  /* 0x0000000413027825 */ /* 0x001fca00078e0202 */
[----:B------:R-:W-:Y:S01]  /*5a60*/  STG.E desc[UR6][R2.64], R11 ;  /* 0x0000000b02007986 */ /* 0x000fe2000c101906 */
[----:B------:R-:W-:Y:S05]  /*5a70*/  EXIT ;  /* 0x000000000000794d */ /* 0x000fea0003800000 */
.L_x_4:
        /* <DEDUP_REMOVED lines=16> */
.L_x_9:


//--------------------- .text._Z16d_MatMul_simple1PKfPfS0_ --------------------------
	.section	.text._Z16d_MatMul_simple1PKfPfS0_,"ax",@progbits
	.align	128
        .global         _Z16d_MatMul_simple1PKfPfS0_
        .type           _Z16d_MatMul_simple1PKfPfS0_,@function
        .size           _Z16d_MatMul_simple1PKfPfS0_,(.L_x_10 - _Z16d_MatMul_simple1PKfPfS0_)
        .other          _Z16d_MatMul_simple1PKfPfS0_,@"STO_CUDA_ENTRY STV_DEFAULT"
_Z16d_MatMul_simple1PKfPfS0_:
.text._Z16d_MatMul_simple1PKfPfS0_:
[----:B------:R-:W-:Y:S01]  /*0000*/  LDC R1, c[0x0][0x37c] ;  /* 0x0000df00ff017b82 */ /* 0x000fe20000000800 */
[----:B------:R-:W0:Y:S07]  /*0010*/  S2R R3, SR_TID.Y ;  /* 0x0000000000037919 */ /* 0x000e2e0000002200 */
[----:B------:R-:W1:Y:S01]  /*0020*/  LDC R7, c[0x0][0x360] ;  /* 0x0000d800ff077b82 */ /* 0x000e620000000800 */
[----:B------:R-:W1:Y:S07]  /*0030*/  S2R R2, SR_TID.X ;  /* 0x0000000000027919 */ /* 0x000e6e0000002100 */
[----:B------:R-:W0:Y:S08]  /*0040*/  S2UR UR5, SR_CTAID.Y ;  /* 0x00000000000579c3 */ /* 0x000e300000002600 */
[----:B------:R-:W0:Y:S08]  /*0050*/  LDC R0, c[0x0][0x364] ;  /* 0x0000d900ff007b82 */ /* 0x000e300000000800 */
[----:B------:R-:W1:Y:S01]  /*0060*/  S2UR UR4, SR_CTAID.X ;  /* 0x00000000000479c3 */ /* 0x000e620000002500 */
[----:B0-----:R-:W-:-:S05]  /*0070*/  IMAD R0, R0, UR5, R3 ;  /* 0x0000000500007c24 */ /* 0x001fca000f8e0203 */
[----:B------:R-:W-:Y:S01]  /*0080*/  ISETP.GT.U32.AND P0, PT, R0, 0xf, PT ;  /* 0x0000000f0000780c */ /* 0x000fe20003f04070 */
[----:B-1----:R-:W-:-:S05]  /*0090*/  IMAD R7, R7, UR4, R2 ;  /* 0x0000000407077c24 */ /* 0x002fca000f8e0202 */
[----:B------:R-:W-:-:S13]  /*00a0*/  ISETP.GT.OR P0, PT, R7, 0xfff, P0 ;  /* 0x00000fff0700780c */ /* 0x000fda0000704670 */
[----:B------:R-:W-:Y:S05]  /*00b0*/  @P0 EXIT ;  /* 0x000000000000094d */ /* 0x000fea0003800000 */
[----:B------:R-:W-:Y:S01]  /*00c0*/  HFMA2 R12, -RZ, RZ, 0, 0 ;  /* 0x00000000ff0c7431 */ /* 0x000fe200000001ff */
[----:B------:R-:W-:Y:S01]  /*00d0*/  MOV R6, RZ ;  /* 0x000000ff00067202 */ /* 0x000fe20000000f00 */
[----:B------:R-:W0:Y:S01]  /*00e0*/  LDCU.64 UR4, c[0x0][0x358] ;  /* 0x00006b00ff0477ac */ /* 0x000e220008000a00 */
[----:B------:R-:W-:-:S05]  /*00f0*/  NOP ;  /* 0x0000000000007918 */ /* 0x000fca0000000000 */
.L_x_5:
[----:B------:R-:W1:Y:S01]  /*0100*/  LDC.64 R4, c[0x0][0x380] ;  /* 0x0000e000ff047b82 */ /* 0x000e620000000a00 */
[----:B------:R-:W-:Y:S01]  /*0110*/  LEA R11, R6, R7, 0xc ;  /* 0x00000007060b7211 */ /* 0x000fe200078e60ff */
[----:B------:R-:W-:-:S06]  /*0120*/  IMAD R9, R0, 0x6200, R6 ;  /* 0x0000620000097824 */ /* 0x000fcc00078e0206 */
[----:B------:R-:W2:Y:S01]  /*0130*/  LDC.64 R2, c[0x0][0x390] ;  /* 0x0000e400ff027b82 */ /* 0x000ea20000000a00 */
[----:B-1----:R-:W-:-:S05]  /*0140*/  IMAD.WIDE.U32 R4, R9, 0x4, R4 ;  /* 0x0000000409047825 */ /* 0x002fca00078e0004 */
[----:B0-----:R-:W3:Y:S01]  /*0150*/  LDG.E R19, desc[UR4][R4.64] ;  /* 0x0000000404137981 */ /* 0x001ee2000c1e1900 */
[----:B--2---:R-:W-:-:S03]  /*0160*/  IMAD.WIDE R2, R11, 0x4, R2 ;  /* 0x000000040b027825 */ /* 0x004fc600078e0202 */
[----:B------:R-:W2:Y:S04]  /*0170*/  LDG.E R26, desc[UR4][R4.64+0x4] ;  /* 0x00000404041a7981 */ /* 0x000ea8000c1e1900 */
[----:B------:R-:W3:Y:S04]  /*0180*/  LDG.E R20, desc[UR4][R2.64] ;  /* 0x0000000402147981 */ /* 0x000ee8000c1e1900 */
[----:B------:R-:W2:Y:S04]  /*0190*/  LDG.E R21, desc[UR4][R2.64+0x4000] ;  /* 0x0040000402157981 */ /* 0x000ea8000c1e1900 */
[----:B------:R-:W4:Y:S04]  /*01a0*/  LDG.E R18, desc[UR4][R4.64+0x8] ;  /* 0x0000080404127981 */ /* 0x000f28000c1e1900 */
        /* <DEDUP_REMOVED lines=12> */
[----:B------:R-:W5:Y:S01]  /*0270*/  LDG.E R25, desc[UR4][R2.64+0x20000] ;  /* 0x0200000402197981 */ /* 0x000f62000c1e1900 */
[----:B---3--:R-:W-:-:S03]  /*0280*/  FFMA R19, R19, R20, R12 ;  /* 0x0000001413137223 */ /* 0x008fc6000000000c */
[----:B------:R-:W3:Y:S01]  /*0290*/  LDG.E R20, desc[UR4][R4.64+0x24] ;  /* 0x0000240404147981 */ /* 0x000ee2000c1e1900 */
[----:B--2---:R-:W-:-:S03]  /*02a0*/  FFMA R19, R26, R21, R19 ;  /* 0x000000151a137223 */ /* 0x004fc60000000013 */
[----:B------:R-:W3:Y:S01]  /*02b0*/  LDG.E R21, desc[UR4][R2.64+0x24000] ;  /* 0x0240000402157981 */ /* 0x000ee2000c1e1900 */
[----:B----4-:R-:W-:-:S03]  /*02c0*/  FFMA R12, R18, R17, R19 ;  /* 0x00000011120c7223 */ /* 0x010fc60000000013 */
[----:B------:R-:W2:Y:S04]  /*02d0*/  LDG.E R18, desc[UR4][R4.64+0x28] ;  /* 0x0000280404127981 */ /* 0x000ea8000c1e1900 */
[----:B------:R-:W2:Y:S01]  /*02e0*/  LDG.E R19, desc[UR4][R2.64+0x28000] ;  /* 0x0280000402137981 */ /* 0x000ea2000c1e1900 */
[----:B-----5:R-:W-:-:S03]  /*02f0*/  FFMA R12, R15, R16, R12 ;  /* 0x000000100f0c7223 */ /* 0x020fc6000000000c */
[----:B------:R-:W4:Y:S04]  /*0300*/  LDG.E R16, desc[UR4][R4.64+0x2c] ;  /* 0x00002c0404107981 */ /* 0x000f28000c1e1900 */
[----:B------:R-:W4:Y:S01]  /*0310*/  LDG.E R17, desc[UR4][R2.64+0x2c000] ;  /* 0x02c0000402117981 */ /* 0x000f22000c1e1900 */
[----:B------:R-:W-:-:S03]  /*0320*/  FFMA R13, R13, R14, R12 ;  /* 0x0000000e0d0d7223 */ /* 0x000fc6000000000c */
[----:B------:R-:W5:Y:S04]  /*0330*/  LDG.E R14, desc[UR4][R4.64+0x30] ;  /* 0x00003004040e7981 */ /* 0x000f68000c1e1900 */
[----:B------:R-:W5:Y:S01]  /*0340*/  LDG.E R15, desc[UR4][R2.64+0x30000] ;  /* 0x03000004020f7981 */ /* 0x000f62000c1e1900 */
[----:B------:R-:W-:-:S03]  /*0350*/  FFMA R11, R10, R11, R13 ;  /* 0x0000000b0a0b7223 */ /* 0x000fc6000000000d */
[----:B------:R-:W5:Y:S04]  /*0360*/  LDG.E R12, desc[UR4][R4.64+0x34] ;  /* 0x00003404040c7981 */ /* 0x000f68000c1e1900 */
[----:B------:R-:W5:Y:S01]  /*0370*/  LDG.E R13, desc[UR4][R2.64+0x34000] ;  /* 0x03400004020d7981 */ /* 0x000f62000c1e1900 */
[----:B------:R-:W-:-:S03]  /*0380*/  FFMA R27, R8, R9, R11 ;  /* 0x00000009081b7223 */ /* 0x000fc6000000000b */
[----:B------:R-:W5:Y:S04]  /*0390*/  LDG.E R10, desc[UR4][R4.64+0x38] ;  /* 0x00003804040a7981 */ /* 0x000f68000c1e1900 */
[----:B------:R-:W5:Y:S04]  /*03a0*/  LDG.E R11, desc[UR4][R2.64+0x38000] ;  /* 0x03800004020b7981 */ /* 0x000f68000c1e1900 */
[----:B------:R-:W5:Y:S04]  /*03b0*/  LDG.E R8, desc[UR4][R4.64+0x3c] ;  /* 0x00003c0404087981 */ /* 0x000f68000c1e1900 */
[----:B------:R-:W5:Y:S01]  /*03c0*/  LDG.E R9, desc[UR4][R2.64+0x3c000] ;  /* 0x03c0000402097981 */ /* 0x000f62000c1e1900 */
[----:B------:R-:W-:-:S03]  /*03d0*/  FFMA R23, R22, R23, R27 ;  /* 0x0000001716177223 */ /* 0x000fc6000000001b */
[----:B------:R-:W5:Y:S01]  /*03e0*/  LDG.E R22, desc[UR4][R4.64+0x40] ;  /* 0x0000400404167981 */ /* 0x000f62000c1e1900 */
[----:B------:R-:W-:-:S03]  /*03f0*/  FFMA R25, R24, R25, R23 ;  /* 0x0000001918197223 */ /* 0x000fc60000000017 */
[----:B------:R-:W5:Y:S04]  /*0400*/  LDG.E R23, desc[UR4][R2.64+0x40000] ;  /* 0x0400000402177981 */ /* 0x000f68000c1e1900 */
[----:B------:R-:W5:Y:S01]  /*0410*/  LDG.E R24, desc[UR4][R4.64+0x44] ;  /* 0x0000440404187981 */ /* 0x000f62000c1e1900 */
[----:B---3--:R-:W-:-:S03]  /*0420*/  FFMA R21, R20, R21, R25 ;  /* 0x0000001514157223 */ /* 0x008fc60000000019 */
[----:B------:R-:W3:Y:S04]  /*0430*/  LDG.E R25, desc[UR4][R2.64+0x44000] ;  /* 0x0440000402197981 */ /* 0x000ee8000c1e1900 */
[----:B------:R-:W3:Y:S01]  /*0440*/  LDG.E R20, desc[UR4][R4.64+0x48] ;  /* 0x0000480404147981 */ /* 0x000ee2000c1e1900 */
[----:B--2---:R-:W-:-:S03]  /*0450*/  FFMA R19, R18, R19, R21 ;  /* 0x0000001312137223 */ /* 0x004fc60000000015 */
[----:B------:R-:W2:Y:S04]  /*0460*/  LDG.E R21, desc[UR4][R2.64+0x48000] ;  /* 0x0480000402157981 */ /* 0x000ea8000c1e1900 */
[----:B------:R-:W2:Y:S01]  /*0470*/  LDG.E R18, desc[UR4][R4.64+0x4c] ;  /* 0x00004c0404127981 */ /* 0x000ea2000c1e1900 */
[----:B----4-:R-:W-:-:S03]  /*0480*/  FFMA R17, R16, R17, R19 ;  /* 0x0000001110117223 */ /* 0x010fc60000000013 */
[----:B------:R-:W4:Y:S04]  /*0490*/  LDG.E R19, desc[UR4][R2.64+0x4c000] ;  /* 0x04c0000402137981 */ /* 0x000f28000c1e1900 */
[----:B------:R-:W4:Y:S01]  /*04a0*/  LDG.E R16, desc[UR4][R4.64+0x50] ;  /* 0x0000500404107981 */ /* 0x000f22000c1e1900 */
[----:B-----5:R-:W-:-:S03]  /*04b0*/  FFMA R15, R14, R15, R17 ;  /* 0x0000000f0e0f7223 */ /* 0x020fc60000000011 */
[----:B------:R-:W5:Y:S04]  /*04c0*/  LDG.E R17, desc[UR4][R2.64+0x50000] ;  /* 0x0500000402117981 */ /* 0x000f68000c1e1900 */
[----:B------:R-:W5:Y:S01]  /*04d0*/  LDG.E R14, desc[UR4][R4.64+0x54] ;  /* 0x00005404040e7981 */ /* 0x000f62000c1e1900 */
        /* <DEDUP_REMOVED lines=9> */
[----:B------:R-:W5:Y:S01]  /*0570*/  LDG.E R9, desc[UR4][R2.64+0x60000] ;  /* 0x0600000402097981 */ /* 0x000f62000c1e1900 */
[----:B------:R-:W-:-:S03]  /*0580*/  FFMA R23, R22, R23, R27 ;  /* 0x0000001716177223 */ /* 0x000fc6000000001b */
        /* <DEDUP_REMOVED lines=26> */
[----:B---3--:R-:W-:-:S03]  /*0730*/  FFMA R23, R22, R23, R27 ;  /* 0x0000001716177223 */ /* 0x008fc6000000001b */
[----:B------:R-:W3:Y:S01]  /*0740*/  LDG.E R22, desc[UR4][R4.64+0x88] ;  /* 0x0000880404167981 */ /* 0x000ee2000c1e1900 */
[----:B--2---:R-:W-:-:S03]  /*0750*/  FFMA R25, R24, R25, R23 ;  /* 0x0000001918197223 */ /* 0x004fc60000000017 */
[----:B------:R-:W3:Y:S04]  /*0760*/  LDG.E R23, desc[UR4][R2.64+0x88000] ;  /* 0x0880000402177981 */ /* 0x000ee8000c1e1900 */
[----:B------:R-:W2:Y:S01]  /*0770*/  LDG.E R24, desc[UR4][R4.64+0x8c] ;  /* 0x00008c0404187981 */ /* 0x000ea2000c1e1900 */
[----:B----4-:R-:W-:-:S03]  /*0780*/  FFMA R21, R20, R21, R25 ;  /* 0x0000001514157223 */ /* 0x010fc60000000019 */
[----:B------:R-:W2:Y:S04]  /*0790*/  LDG.E R25, desc[UR4][R2.64+0x8c000] ;  /* 0x08c0000402197981 */ /* 0x000ea8000c1e1900 */
[----:B------:R-:W4:Y:S01]  /*07a0*/  LDG.E R20, desc[UR4][R4.64+0x90] ;  /* 0x0000900404147981 */ /* 0x000f22000c1e1900 */
[----:B-----5:R-:W-:-:S03]  /*07b0*/  FFMA R19, R18, R19, R21 ;  /* 0x0000001312137223 */ /* 0x020fc60000000015 */
[----:B------:R-:W4:Y:S04]  /*07c0*/  LDG.E R21, desc[UR4][R2.64+0x90000] ;  /* 0x0900000402157981 */ /* 0x000f28000c1e1900 */
        /* <DEDUP_REMOVED lines=647> */
[----:B------:R-:W5:Y:S04]  /*3040*/  LDG.E R16, desc[UR4][R4.64+0x3f0] ;  /* 0x0003f00404107981 */ /* 0x000f68000c1e1900 */
[----:B------:R-:W5:Y:S01]  /*3050*/  LDG.E R17, desc[UR4][R2.64+0x3f0000] ;  /* 0x3f00000402117981 */ /* 0x000f62000c1e1900 */
[----:B------:R-:W-:-:S03]  /*3060*/  FFMA R21, R8, R9, R21 ;  /* 0x0000000908157223 */ /* 0x000fc60000000015 */
[----:B------:R-:W4:Y:S04]  /*3070*/  LDG.E R8, desc[UR4][R4.64+0x3f4] ;  /* 0x0003f40404087981 */ /* 0x000f28000c1e1900 */
[----:B------:R-:W4:Y:S01]  /*3080*/  LDG.E R9, desc[UR4][R2.64+0x3f4000] ;  /* 0x3f40000402097981 */ /* 0x000f22000c1e1900 */
        /* <DEDUP_REMOVED lines=11> */
[----:B------:R-:W4:Y:S04]  /*3140*/  LDG.E R21, desc[UR4][R2.64+0x404000] ;  /* 0x4040000402157981 */ /* 0x000f28000c1e1900 */
[----:B------:R-:W4:Y:S01]  /*3150*/  LDG.E R19, desc[UR4][R2.64+0x408000] ;  /* 0x4080000402137981 */ /* 0x000f22000c1e1900 */
[----:B---3--:R-:W-:-:S03]  /*3160*/  FFMA R23, R22, R23, R27 ;  /* 0x0000001716177223 */ /* 0x008fc6000000001b */
[----:B------:R-:W3:Y:S01]  /*3170*/  LDG.E R22, desc[UR4][R2.64+0x40c000] ;  /* 0x40c0000402167981 */ /* 0x000ee2000c1e1900 */
[----:B--2---:R-:W-:-:S03]  /*3180*/  FFMA R25, R24, R25, R23 ;  /* 0x0000001918197223 */ /* 0x004fc60000000017 */
[----:B------:R-:W3:Y:S04]  /*3190*/  LDG.E R23, desc[UR4][R4.64+0x40c] ;  /* 0x00040c0404177981 */ /* 0x000ee8000c1e1900 */
[----:B------:R-:W2:Y:S01]  /*31a0*/  LDG.E R24, desc[UR4][R2.64+0x428000] ;  /* 0x4280000402187981 */ /* 0x000ea2000c1e1900 */
[----:B-----5:R-:W-:-:S03]  /*31b0*/  FFMA R25, R16, R17, R25 ;  /* 0x0000001110197223 */ /* 0x020fc60000000019 */
[----:B------:R-:W5:Y:S04]  /*31c0*/  LDG.E R17, desc[UR4][R4.64+0x410] ;  /* 0x0004100404117981 */ /* 0x000f68000c1e1900 */
[----:B------:R-:W5:Y:S01]  /*31d0*/  LDG.E R16, desc[UR4][R2.64+0x410000] ;  /* 0x4100000402107981 */ /* 0x000f62000c1e1900 */
[----:B----4-:R-:W-:-:S03]  /*31e0*/  FFMA R25, R8, R9, R25 ;  /* 0x0000000908197223 */ /* 0x010fc60000000019 */
[----:B------:R-:W4:Y:S04]  /*31f0*/  LDG.E R8, desc[UR4][R4.64+0x414] ;  /* 0x0004140404087981 */ /* 0x000f28000c1e1900 */
[----:B------:R-:W4:Y:S01]  /*3200*/  LDG.E R9, desc[UR4][R2.64+0x414000] ;  /* 0x4140000402097981 */ /* 0x000f22000c1e1900 */
[----:B------:R-:W-:-:S03]  /*3210*/  FFMA R25, R10, R11, R25 ;  /* 0x0000000b0a197223 */ /* 0x000fc60000000019 */
[----:B------:R-:W2:Y:S04]  /*3220*/  LDG.E R11, desc[UR4][R4.64+0x418] ;  /* 0x00041804040b7981 */ /* 0x000ea8000c1e1900 */
[----:B------:R-:W2:Y:S01]  /*3230*/  LDG.E R10, desc[UR4][R2.64+0x418000] ;  /* 0x41800004020a7981 */ /* 0x000ea2000c1e1900 */
        /* <DEDUP_REMOVED lines=11> */
[----:B------:R-:W2:Y:S04]  /*32f0*/  LDG.E R25, desc[UR4][R4.64+0x42c] ;  /* 0x00042c0404197981 */ /* 0x000ea8000c1e1900 */
[----:B------:R-:W2:Y:S01]  /*3300*/  LDG.E R20, desc[UR4][R2.64+0x42c000] ;  /* 0x42c0000402147981 */ /* 0x000ea2000c1e1900 */
[----:B---3--:R-:W-:-:S04]  /*3310*/  FFMA R22, R23, R22, R26 ;  /* 0x0000001617167223 */ /* 0x008fc8000000001a */
[----:B-----5:R-:W-:Y:S02]  /*3320*/  FFMA R23, R17, R16, R22 ;  /* 0x0000001011177223 */ /* 0x020fe40000000016 */
[----:B------:R-:W3:Y:S04]  /*3330*/  LDG.E R17, desc[UR4][R4.64+0x430] ;  /* 0x0004300404117981 */ /* 0x000ee8000c1e1900 */
[----:B------:R-:W3:Y:S01]  /*3340*/  LDG.E R16, desc[UR4][R2.64+0x430000] ;  /* 0x4300000402107981 */ /* 0x000ee2000c1e1900 */
[----:B----4-:R-:W-:-:S03]  /*3350*/  FFMA R22, R8, R9, R23 ;  /* 0x0000000908167223 */ /* 0x010fc60000000017 */
[----:B------:R-:W4:Y:S04]  /*3360*/  LDG.E R8, desc[UR4][R4.64+0x434] ;  /* 0x0004340404087981 */ /* 0x000f28000c1e1900 */
[----:B------:R-:W4:Y:S01]  /*3370*/  LDG.E R9, desc[UR4][R2.64+0x434000] ;  /* 0x4340000402097981 */ /* 0x000f22000c1e1900 */
[----:B--2---:R-:W-:-:S03]  /*3380*/  FFMA R23, R11, R10, R22 ;  /* 0x0000000a0b177223 */ /* 0x004fc60000000016 */
[----:B------:R-:W2:Y:S04]  /*3390*/  LDG.E R11, desc[UR4][R4.64+0x438] ;  /* 0x00043804040b7981 */ /* 0x000ea8000c1e1900 */
[----:B------:R-:W2:Y:S01]  /*33a0*/  LDG.E R10, desc[UR4][R2.64+0x438000] ;  /* 0x43800004020a7981 */ /* 0x000ea2000c1e1900 */
        /* <DEDUP_REMOVED lines=17> */
[----:B---3--:R-:W-:-:S04]  /*34c0*/  FFMA R17, R17, R16, R26 ;  /* 0x0000001011117223 */ /* 0x008fc8000000001a */
[----:B----4-:R-:W-:Y:S02]  /*34d0*/  FFMA R16, R8, R9, R17 ;  /* 0x0000000908107223 */ /* 0x010fe40000000011 */
[----:B------:R-:W3:Y:S04]  /*34e0*/  LDG.E R8, desc[UR4][R4.64+0x454] ;  /* 0x0004540404087981 */ /* 0x000ee8000c1e1900 */
[----:B------:R-:W3:Y:S01]  /*34f0*/  LDG.E R9, desc[UR4][R2.64+0x454000] ;  /* 0x4540000402097981 */ /* 0x000ee2000c1e1900 */
[----:B--2---:R-:W-:-:S03]  /*3500*/  FFMA R17, R11, R10, R16 ;  /* 0x0000000a0b117223 */ /* 0x004fc60000000010 */
        /* <DEDUP_REMOVED lines=617> */
[----:B------:R-:W3:Y:S04]  /*5ba0*/  LDG.E R9, desc[UR4][R4.64+0x790] ;  /* 0x0007900404097981 */ /* 0x000ee8000c1e1900 */
        /* <DEDUP_REMOVED lines=81> */
[----:B------:R-:W-:-:S04]  /*60c0*/  IADD3 R6, PT, PT, R6, 0x200, RZ ;  /* 0x0000020006067810 */ /* 0x000fc80007ffe0ff */
[----:B------:R-:W-:Y:S01]  /*60d0*/  ISETP.NE.AND P0, PT, R6, 0x6200, PT ;  /* 0x000062000600780c */ /* 0x000fe20003f05270 */
[----:B---3--:R-:W-:-:S04]  /*60e0*/  FFMA R9, R9, R8, R28 ;  /* 0x0000000809097223 */ /* 0x008fc8000000001c */
[----:B--2---:R-:W-:-:S04]  /*60f0*/  FFMA R9, R10, R11, R9 ;  /* 0x0000000b0a097223 */ /* 0x004fc80000000009 */
[----:B----4-:R-:W-:-:S04]  /*6100*/  FFMA R9, R12, R13, R9 ;  /* 0x0000000d0c097223 */ /* 0x010fc80000000009 */
[----:B-----5:R-:W-:-:S04]  /*6110*/  FFMA R9, R14, R15, R9 ;  /* 0x0000000f0e097223 */ /* 0x020fc80000000009 */
[----:B------:R-:W-:-:S04]  /*6120*/  FFMA R9, R16, R17, R9 ;  /* 0x0000001110097223 */ /* 0x000fc80000000009 */
[----:B------:R-:W-:-:S04]  /*6130*/  FFMA R9, R18, R19, R9 ;  /* 0x0000001312097223 */ /* 0x000fc80000000009 */
[----:B------:R-:W-:-:S04]  /*6140*/  FFMA R9, R20, R21, R9 ;  /* 0x0000001514097223 */ /* 0x000fc80000000009 */
[----:B------:R-:W-:-:S04]  /*6150*/  FFMA R9, R24, R25, R9 ;  /* 0x0000001918097223 */ /* 0x000fc80000000009 */
[----:B------:R-:W-:-:S04]  /*6160*/  FFMA R9, R22, R23, R9 ;  /* 0x0000001716097223 */ /* 0x000fc80000000009 */
[----:B------:R-:W-:Y:S01]  /*6170*/  FFMA R12, R26, R27, R9 ;  /* 0x0000001b1a0c7223 */ /* 0x000fe20000000009 */
[----:B------:R-:W-:Y:S06]  /*6180*/  @P0 BRA `(.L_x_5) ;  /* 0xffffff9c00dc0947 */ /* 0x000fec000383ffff */
[----:B------:R-:W0:Y:S01]  /*6190*/  LDC.64 R2, c[0x0][0x388] ;  /* 0x0000e200ff027b82 */ /* 0x000e220000000a00 */
[----:B------:R-:W-:-:S05]  /*61a0*/  LEA R7, R0, R7, 0xc ;  /* 0x0000000700077211 */ /* 0x000fca00078e60ff */
[----:B0-----:R-:W-:-:S05]  /*61b0*/  IMAD.WIDE R2, R7, 0x4, R2 ;  /* 0x0000000407027825 */ /* 0x001fca00078e0202 */
[----:B------:R-:W-:Y:S01]  /*61c0*/  STG.E desc[UR4][R2.64], R12 ;  /* 0x0000000c02007986 */ /* 0x000fe2000c101904 */
[----:B------:R-:W-:Y:S05]  /*61d0*/  EXIT ;  /* 0x000000000000794d */ /* 0x000fea0003800000 */
.L_x_6:
        /* <DEDUP_REMOVED lines=10> */
.L_x_10:


//--------------------- .nv.shared.reserved.0     --------------------------
	.section	.nv.shared.reserved.0,"aw",@nobits
	.weak		__nv_reservedSMEM_offset_0_alias
	.size		__nv_reservedSMEM_offset_0_alias, 0, 64
	.other		__nv_reservedSMEM_offset_0_alias,@"STO_CUDA_RESERVED_SHARED STV_DEFAULT"
__nv_reservedSMEM_offset_0_alias:
	.zero		0
	.zero		64


//--------------------- .nv.shared._Z16d_MatMul_simple3PKfPfS0_ --------------------------
	.section	.nv.shared._Z16d_MatMul_simple3PKfPfS0_,"aw",@nobits
	.sectionflags	@""
	.align	4
.nv.shared._Z16d_MatMul_simple3PKfPfS0_:
	.zero		3072


//--------------------- .nv.shared._Z16d_MatMul_simple2PKfPfS0_ --------------------------
	.section	.nv.shared._Z16d_MatMul_simple2PKfPfS0_,"aw",@nobits
	.sectionflags	@""
	.align	4
.nv.shared._Z16d_MatMul_simple2PKfPfS0_:
	.zero		2048


//--------------------- .nv.constant0._Z6d_testPfS_ --------------------------
	.section	.nv.constant0._Z6d_testPfS_,"a",@progbits
	.sectionflags	@""
	.align	4
.nv.constant0._Z6d_testPfS_:
	.zero		912


//--------------------- .nv.constant0._Z16d_MatMul_simple3PKfPfS0_ --------------------------
	.section	.nv.constant0._Z16d_MatMul_simple3PKfPfS0_,"a",@progbits
	.sectionflags	@""
	.align	4
.nv.constant0._Z16d_MatMul_simple3PKfPfS0_:
	.zero		920


//--------------------- .nv.constant0._Z16d_MatMul_simple2PKfPfS0_ --------------------------
	.section	.nv.constant0._Z16d_MatMul_simple2PKfPfS0_,"a",@progbits
	.sectionflags	@""
	.align	4
.nv.constant0._Z16d_MatMul_simple2PKfPfS0_:
	.zero		920


//--------------------- .nv.constant0._Z16d_MatMul_simple1PKfPfS0_ --------------------------
	.section	.nv.constant0._Z16d_MatMul_simple1PKfPfS0_,"a",@progbits
	.sectionflags	@""
	.align	4
.nv.constant0._Z16d_MatMul_simple1PKfPfS0_:
	.zero		920


//--------------------- SYMBOLS --------------------------

	.type		.nv.reservedSmem.offset0,@object
	.size		.nv.reservedSmem.offset0,0x4
	.type		.nv.reservedSmem.cap,@object
	.size		.nv.reservedSmem.cap,0x4
